	.target	sm_90a

	.elftype	@"ET_EXEC"


//--------------------- .note.nv.tkinfo           --------------------------
	.section	.note.nv.tkinfo,"",@"SHT_NOTE"
	.sectionflags	@"SHF_NOTE_NV_TKINFO"
	.tkinfo
        /*0018*/ 	.word	0x00000002
        /*0030*/ 	.string	""
        /*0030*/ 	.string	"ptxas"
        /*0030*/ 	.string	"Cuda compilation tools, release 13.0, V13.0.88"
        /*0030*/ 	.string	"Build cuda_13.0.r13.0/compiler.36424714_0"
        /*0030*/ 	.string	"-arch sm_90a -m 64 "



//--------------------- .note.nv.cuinfo           --------------------------
	.section	.note.nv.cuinfo,"",@"SHT_NOTE"
	.sectionflags	@"SHF_NOTE_NV_CUINFO"
        /*0018*/ 	.short	0x0002
        /*001a*/ 	.short	0x005a
        /*001c*/ 	.short	0x0082
	.zero		2


//--------------------- .nv.info                  --------------------------
	.section	.nv.info,"",@"SHT_CUDA_INFO"
	.align	4


	//----- nvinfo : EIATTR_REGCOUNT
	.align		4
        /*0000*/ 	.byte	0x04, 0x2f
        /*0002*/ 	.short	(.L_12 - .L_11)
	.align		4
.L_11:
        /*0004*/ 	.word	index@(_ZN7cutlass13device_kernelINS_4gemm6kernel13GemmUniversalIN4cute5tupleIJiiiiEEENS1_10collective13CollectiveMmaINS1_37MainloopSm90TmaGmmaWarpSpecializedFP8ILi18ENS5_IJNS4_1CILi1EEESB_SB_EEENS1_32KernelTmaWarpSpecializedPingpongEEENS5_IJNSA_ILi64EEENSA_ILi128EEESF_EEENS_12float_e4m3_tENS5_IJlSB_lEEESI_SJ_NS4_8TiledMMAINS4_8MMA_AtomIJNS4_4SM904GMMA31MMA_64x128x32_F32E4M3E4M3_SS_TNILNSN_7ScaleInE1ELSP_1EEEEEENS4_6LayoutISC_NS5_IJNSA_ILi0EEEST_ST_EEEEENS5_IJNS4_10UnderscoreESW_SW_EEEEENS4_13SM90_TMA_LOADENS4_14ComposedLayoutINS4_7SwizzleILi2ELi4ELi3EEENS4_18smem_ptr_flag_bitsILi8EEENSS_INS5_IJNSA_ILi8EEESF_EEENS5_IJSF_SB_EEEEEEEvNS4_8identityESZ_S19_vS1A_EENS_8epilogue10collective6detail29Sm90TmaWarpSpecializedAdapterINS1D_15DefaultEpilogueISI_SJ_SJ_NS1C_6thread17LinearCombinationISI_Li1EffLNS1H_9ScaleType4KindE0ELNS_15FloatRoundStyleE2ESI_EENS1_15EpilogueDefaultEEEEEvvEEEEvNT_6ParamsE)
        /*0008*/ 	.word	0x000000a8


	//----- nvinfo : EIATTR_FRAME_SIZE
	.align		4
.L_12:
        /*000c*/ 	.byte	0x04, 0x11
        /*000e*/ 	.short	(.L_14 - .L_13)
	.align		4
.L_13:
        /*0010*/ 	.word	index@(_ZN7cutlass13device_kernelINS_4gemm6kernel13GemmUniversalIN4cute5tupleIJiiiiEEENS1_10collective13CollectiveMmaINS1_37MainloopSm90TmaGmmaWarpSpecializedFP8ILi18ENS5_IJNS4_1CILi1EEESB_SB_EEENS1_32KernelTmaWarpSpecializedPingpongEEENS5_IJNSA_ILi64EEENSA_ILi128EEESF_EEENS_12float_e4m3_tENS5_IJlSB_lEEESI_SJ_NS4_8TiledMMAINS4_8MMA_AtomIJNS4_4SM904GMMA31MMA_64x128x32_F32E4M3E4M3_SS_TNILNSN_7ScaleInE1ELSP_1EEEEEENS4_6LayoutISC_NS5_IJNSA_ILi0EEEST_ST_EEEEENS5_IJNS4_10UnderscoreESW_SW_EEEEENS4_13SM90_TMA_LOADENS4_14ComposedLayoutINS4_7SwizzleILi2ELi4ELi3EEENS4_18smem_ptr_flag_bitsILi8EEENSS_INS5_IJNSA_ILi8EEESF_EEENS5_IJSF_SB_EEEEEEEvNS4_8identityESZ_S19_vS1A_EENS_8epilogue10collective6detail29Sm90TmaWarpSpecializedAdapterINS1D_15DefaultEpilogueISI_SJ_SJ_NS1C_6thread17LinearCombinationISI_Li1EffLNS1H_9ScaleType4KindE0ELNS_15FloatRoundStyleE2ESI_EENS1_15EpilogueDefaultEEEEEvvEEEEvNT_6ParamsE)
        /*0014*/ 	.word	0x00000000


	//----- nvinfo : EIATTR_MIN_STACK_SIZE
	.align		4
.L_14:
        /*0018*/ 	.byte	0x04, 0x12
        /*001a*/ 	.short	(.L_16 - .L_15)
	.align		4
.L_15:
        /*001c*/ 	.word	index@(_ZN7cutlass13device_kernelINS_4gemm6kernel13GemmUniversalIN4cute5tupleIJiiiiEEENS1_10collective13CollectiveMmaINS1_37MainloopSm90TmaGmmaWarpSpecializedFP8ILi18ENS5_IJNS4_1CILi1EEESB_SB_EEENS1_32KernelTmaWarpSpecializedPingpongEEENS5_IJNSA_ILi64EEENSA_ILi128EEESF_EEENS_12float_e4m3_tENS5_IJlSB_lEEESI_SJ_NS4_8TiledMMAINS4_8MMA_AtomIJNS4_4SM904GMMA31MMA_64x128x32_F32E4M3E4M3_SS_TNILNSN_7ScaleInE1ELSP_1EEEEEENS4_6LayoutISC_NS5_IJNSA_ILi0EEEST_ST_EEEEENS5_IJNS4_10UnderscoreESW_SW_EEEEENS4_13SM90_TMA_LOADENS4_14ComposedLayoutINS4_7SwizzleILi2ELi4ELi3EEENS4_18smem_ptr_flag_bitsILi8EEENSS_INS5_IJNSA_ILi8EEESF_EEENS5_IJSF_SB_EEEEEEEvNS4_8identityESZ_S19_vS1A_EENS_8epilogue10collective6detail29Sm90TmaWarpSpecializedAdapterINS1D_15DefaultEpilogueISI_SJ_SJ_NS1C_6thread17LinearCombinationISI_Li1EffLNS1H_9ScaleType4KindE0ELNS_15FloatRoundStyleE2ESI_EENS1_15EpilogueDefaultEEEEEvvEEEEvNT_6ParamsE)
        /*0020*/ 	.word	0x00000000
.L_16:


//--------------------- .nv.compat                --------------------------
	.section	.nv.compat,"",@"SHT_CUDA_COMPAT_INFO"
	.align	4
        /*0000*/ 	.byte	0x02, 0x09, 0x01, 0x00, 0x02, 0x02, 0x04, 0x00, 0x02, 0x05, 0x05, 0x00, 0x03, 0x07, 0x01, 0x01
        /*0010*/ 	.byte	0x02, 0x03, 0x01, 0x00, 0x02, 0x06, 0x01, 0x00, 0x04, 0x0b, 0x08, 0x00, 0x00, 0x00, 0x00, 0x00
        /*0020*/ 	.byte	0x00, 0x00, 0x00, 0x00


//--------------------- .nv.info._ZN7cutlass13device_kernelINS_4gemm6kernel13GemmUniversalIN4cute5tupleIJiiiiEEENS1_10collective13CollectiveMmaINS1_37MainloopSm90TmaGmmaWarpSpecializedFP8ILi18ENS5_IJNS4_1CILi1EEESB_SB_EEENS1_32KernelTmaWarpSpecializedPingpongEEENS5_IJNSA_ILi64EEENSA_ILi128EEESF_EEENS_12float_e4m3_tENS5_IJlSB_lEEESI_SJ_NS4_8TiledMMAINS4_8MMA_AtomIJNS4_4SM904GMMA31MMA_64x128x32_F32E4M3E4M3_SS_TNILNSN_7ScaleInE1ELSP_1EEEEEENS4_6LayoutISC_NS5_IJNSA_ILi0EEEST_ST_EEEEENS5_IJNS4_10UnderscoreESW_SW_EEEEENS4_13SM90_TMA_LOADENS4_14ComposedLayoutINS4_7SwizzleILi2ELi4ELi3EEENS4_18smem_ptr_flag_bitsILi8EEENSS_INS5_IJNSA_ILi8EEESF_EEENS5_IJSF_SB_EEEEEEEvNS4_8identityESZ_S19_vS1A_EENS_8epilogue10collective6detail29Sm90TmaWarpSpecializedAdapterINS1D_15DefaultEpilogueISI_SJ_SJ_NS1C_6thread17LinearCombinationISI_Li1EffLNS1H_9ScaleType4KindE0ELNS_15FloatRoundStyleE2ESI_EENS1_15EpilogueDefaultEEEEEvvEEEEvNT_6ParamsE --------------------------
	.section	.nv.info._ZN7cutlass13device_kernelINS_4gemm6kernel13GemmUniversalIN4cute5tupleIJiiiiEEENS1_10collective13CollectiveMmaINS1_37MainloopSm90TmaGmmaWarpSpecializedFP8ILi18ENS5_IJNS4_1CILi1EEESB_SB_EEENS1_32KernelTmaWarpSpecializedPingpongEEENS5_IJNSA_ILi64EEENSA_ILi128EEESF_EEENS_12float_e4m3_tENS5_IJlSB_lEEESI_SJ_NS4_8TiledMMAINS4_8MMA_AtomIJNS4_4SM904GMMA31MMA_64x128x32_F32E4M3E4M3_SS_TNILNSN_7ScaleInE1ELSP_1EEEEEENS4_6LayoutISC_NS5_IJNSA_ILi0EEEST_ST_EEEEENS5_IJNS4_10UnderscoreESW_SW_EEEEENS4_13SM90_TMA_LOADENS4_14ComposedLayoutINS4_7SwizzleILi2ELi4ELi3EEENS4_18smem_ptr_flag_bitsILi8EEENSS_INS5_IJNSA_ILi8EEESF_EEENS5_IJSF_SB_EEEEEEEvNS4_8identityESZ_S19_vS1A_EENS_8epilogue10collective6detail29Sm90TmaWarpSpecializedAdapterINS1D_15DefaultEpilogueISI_SJ_SJ_NS1C_6thread17LinearCombinationISI_Li1EffLNS1H_9ScaleType4KindE0ELNS_15FloatRoundStyleE2ESI_EENS1_15EpilogueDefaultEEEEEvvEEEEvNT_6ParamsE,"",@"SHT_CUDA_INFO"
	.sectionflags	@""
	.align	4


	//----- nvinfo : EIATTR_CUDA_API_VERSION
	.align		4
        /*0000*/ 	.byte	0x04, 0x37
        /*0002*/ 	.short	(.L_18 - .L_17)
.L_17:
        /*0004*/ 	.word	0x00000082


	//----- nvinfo : EIATTR_KPARAM_INFO
	.align		4
.L_18:
        /*0008*/ 	.byte	0x04, 0x17
        /*000a*/ 	.short	(.L_20 - .L_19)
.L_19:
        /*000c*/ 	.word	0x00000000
        /*0010*/ 	.short	0x0000
        /*0012*/ 	.short	0x0070
        /*0014*/ 	.byte	0x00, 0xf0, 0x01, 0x10


	//----- nvinfo : EIATTR_SPARSE_MMA_MASK
	.align		4
.L_20:
        /*0018*/ 	.byte	0x03, 0x50
        /*001a*/ 	.short	0x0000


	//----- nvinfo : EIATTR_MAXREG_COUNT
	.align		4
        /*001c*/ 	.byte	0x03, 0x1b
        /*001e*/ 	.short	0x00a8


	//----- nvinfo : EIATTR_NUM_BARRIERS
	.align		4
        /*0020*/ 	.byte	0x02, 0x4c
        /*0022*/ 	.byte	0x01
	.zero		1


	//----- nvinfo : EIATTR_MERCURY_ISA_VERSION
	.align		4
        /*0024*/ 	.byte	0x03, 0x5f
        /*0026*/ 	.short	0x0101


	//----- nvinfo : EIATTR_INT_WARP_WIDE_INSTR_OFFSETS
	.align		4
        /*0028*/ 	.byte	0x04, 0x31
        /*002a*/ 	.short	(.L_22 - .L_21)


	//   ....[0]....
.L_21:
        /*002c*/ 	.word	0x00000610


	//   ....[1]....
        /*0030*/ 	.word	0x00000630


	//   ....[2]....
        /*0034*/ 	.word	0x000006b0


	//   ....[3]....
        /*0038*/ 	.word	0x000006c0


	//   ....[4]....
        /*003c*/ 	.word	0x000006d0


	//   ....[5]....
        /*0040*/ 	.word	0x000006f0


	//   ....[6]....
        /*0044*/ 	.word	0x00000740


	//   ....[7]....
        /*0048*/ 	.word	0x00000760


	//----- nvinfo : EIATTR_COOP_GROUP_MASK_REGIDS
	.align		4
.L_22:
        /*004c*/ 	.byte	0x04, 0x29
        /*004e*/ 	.short	(.L_24 - .L_23)


	//   ....[0]....
.L_23:
        /*0050*/ 	.word	0xffffffff


	//   ....[1]....
        /*0054*/ 	.word	0xffffffff


	//   ....[2]....
        /*0058*/ 	.word	0xffffffff


	//   ....[3]....
        /*005c*/ 	.word	0xffffffff


	//   ....[4]....
        /*0060*/ 	.word	0xffffffff


	//   ....[5]....
        /*0064*/ 	.word	0xffffffff


	//----- nvinfo : EIATTR_COOP_GROUP_INSTR_OFFSETS
	.align		4
.L_24:
        /*0068*/ 	.byte	0x04, 0x28
        /*006a*/ 	.short	(.L_26 - .L_25)


	//   ....[0]....
.L_25:
        /*006c*/ 	.word	0x00000060


	//   ....[1]....
        /*0070*/ 	.word	0x00000070


	//   ....[2]....
        /*0074*/ 	.word	0x00000130


	//   ....[3]....
        /*0078*/ 	.word	0x000004b0


	//   ....[4]....
        /*007c*/ 	.word	0x000004f0


	//   ....[5]....
        /*0080*/ 	.word	0x00000530


	//----- nvinfo : EIATTR_REG_RECONFIG
	.align		4
.L_26:
        /*0084*/ 	.byte	0x01, 0x54
	.zero		2


	//----- nvinfo : EIATTR_MBARRIER_INSTR_OFFSETS
	.align		4
        /*0088*/ 	.byte	0x04, 0x39
        /*008a*/ 	.short	(.L_28 - .L_27)


	//   ....[0]....
.L_27:
        /*008c*/ 	.word	0x00000250
        /*0090*/ 	.word	0x000000ff
        /*0094*/ 	.word	0x00000000
        /*0098*/ 	.short	0x0100
        /*009a*/ 	.byte	0x08
	.zero		1


	//   ....[1]....
        /*009c*/ 	.word	0x00000260
        /*00a0*/ 	.word	0x000000ff
        /*00a4*/ 	.word	0x00000090
        /*00a8*/ 	.short	0x0100
        /*00aa*/ 	.byte	0x08
	.zero		1


	//   ....[2]....
        /*00ac*/ 	.word	0x00000270
        /*00b0*/ 	.word	0x000000ff
        /*00b4*/ 	.word	0x00000008
        /*00b8*/ 	.short	0x0100
        /*00ba*/ 	.byte	0x08
	.zero		1


	//   ....[3]....
        /*00bc*/ 	.word	0x00000280
        /*00c0*/ 	.word	0x000000ff
        /*00c4*/ 	.word	0x00000098
        /*00c8*/ 	.short	0x0100
        /*00ca*/ 	.byte	0x08
	.zero		1


	//   ....[4]....
        /*00cc*/ 	.word	0x00000290
        /*00d0*/ 	.word	0x000000ff
        /*00d4*/ 	.word	0x00000010
        /*00d8*/ 	.short	0x0100
        /*00da*/ 	.byte	0x08
	.zero		1


	//   ....[5]....
        /*00dc*/ 	.word	0x000002a0
        /*00e0*/ 	.word	0x000000ff
        /*00e4*/ 	.word	0x000000a0
        /*00e8*/ 	.short	0x0100
        /*00ea*/ 	.byte	0x08
	.zero		1


	//   ....[6]....
        /*00ec*/ 	.word	0x000002b0
        /*00f0*/ 	.word	0x000000ff
        /*00f4*/ 	.word	0x00000018
        /*00f8*/ 	.short	0x0100
        /*00fa*/ 	.byte	0x08
	.zero		1


	//   ....[7]....
        /*00fc*/ 	.word	0x000002c0
        /*0100*/ 	.word	0x000000ff
        /*0104*/ 	.word	0x000000a8
        /*0108*/ 	.short	0x0100
        /*010a*/ 	.byte	0x08
	.zero		1


	//   ....[8]....
        /*010c*/ 	.word	0x000002d0
        /*0110*/ 	.word	0x000000ff
        /*0114*/ 	.word	0x00000020
        /*0118*/ 	.short	0x0100
        /*011a*/ 	.byte	0x08
	.zero		1


	//   ....[9]....
        /*011c*/ 	.word	0x000002e0
        /*0120*/ 	.word	0x000000ff
        /*0124*/ 	.word	0x000000b0
        /*0128*/ 	.short	0x0100
        /*012a*/ 	.byte	0x08
	.zero		1


	//   ....[10]....
        /*012c*/ 	.word	0x000002f0
        /*0130*/ 	.word	0x000000ff
        /*0134*/ 	.word	0x00000028
        /*0138*/ 	.short	0x0100
        /*013a*/ 	.byte	0x08
	.zero		1


	//   ....[11]....
        /*013c*/ 	.word	0x00000300
        /*0140*/ 	.word	0x000000ff
        /*0144*/ 	.word	0x000000b8
        /*0148*/ 	.short	0x0100
        /*014a*/ 	.byte	0x08
	.zero		1


	//   ....[12]....
        /*014c*/ 	.word	0x00000310
        /*0150*/ 	.word	0x000000ff
        /*0154*/ 	.word	0x00000030
        /*0158*/ 	.short	0x0100
        /*015a*/ 	.byte	0x08
	.zero		1


	//   ....[13]....
        /*015c*/ 	.word	0x00000320
        /*0160*/ 	.word	0x000000ff
        /*0164*/ 	.word	0x000000c0
        /*0168*/ 	.short	0x0100
        /*016a*/ 	.byte	0x08
	.zero		1


	//   ....[14]....
        /*016c*/ 	.word	0x00000330
        /*0170*/ 	.word	0x000000ff
        /*0174*/ 	.word	0x00000038
        /*0178*/ 	.short	0x0100
        /*017a*/ 	.byte	0x08
	.zero		1


	//   ....[15]....
        /*017c*/ 	.word	0x00000340
        /*0180*/ 	.word	0x000000ff
        /*0184*/ 	.word	0x000000c8
        /*0188*/ 	.short	0x0100
        /*018a*/ 	.byte	0x08
	.zero		1


	//   ....[16]....
        /*018c*/ 	.word	0x00000350
        /*0190*/ 	.word	0x000000ff
        /*0194*/ 	.word	0x00000040
        /*0198*/ 	.short	0x0100
        /*019a*/ 	.byte	0x08
	.zero		1


	//   ....[17]....
        /*019c*/ 	.word	0x00000360
        /*01a0*/ 	.word	0x000000ff
        /*01a4*/ 	.word	0x000000d0
        /*01a8*/ 	.short	0x0100
        /*01aa*/ 	.byte	0x08
	.zero		1


	//   ....[18]....
        /*01ac*/ 	.word	0x00000370
        /*01b0*/ 	.word	0x000000ff
        /*01b4*/ 	.word	0x00000048
        /*01b8*/ 	.short	0x0100
        /*01ba*/ 	.byte	0x08
	.zero		1


	//   ....[19]....
        /*01bc*/ 	.word	0x00000380
        /*01c0*/ 	.word	0x000000ff
        /*01c4*/ 	.word	0x000000d8
        /*01c8*/ 	.short	0x0100
        /*01ca*/ 	.byte	0x08
	.zero		1


	//   ....[20]....
        /*01cc*/ 	.word	0x00000390
        /*01d0*/ 	.word	0x000000ff
        /*01d4*/ 	.word	0x00000050
        /*01d8*/ 	.short	0x0100
        /*01da*/ 	.byte	0x08
	.zero		1


	//   ....[21]....
        /*01dc*/ 	.word	0x000003a0
        /*01e0*/ 	.word	0x000000ff
        /*01e4*/ 	.word	0x000000e0
        /*01e8*/ 	.short	0x0100
        /*01ea*/ 	.byte	0x08
	.zero		1


	//   ....[22]....
        /*01ec*/ 	.word	0x000003b0
        /*01f0*/ 	.word	0x000000ff
        /*01f4*/ 	.word	0x00000058
        /*01f8*/ 	.short	0x0100
        /*01fa*/ 	.byte	0x08
	.zero		1


	//   ....[23]....
        /*01fc*/ 	.word	0x000003c0
        /*0200*/ 	.word	0x000000ff
        /*0204*/ 	.word	0x000000e8
        /*0208*/ 	.short	0x0100
        /*020a*/ 	.byte	0x08
	.zero		1


	//   ....[24]....
        /*020c*/ 	.word	0x000003d0
        /*0210*/ 	.word	0x000000ff
        /*0214*/ 	.word	0x00000060
        /*0218*/ 	.short	0x0100
        /*021a*/ 	.byte	0x08
	.zero		1


	//   ....[25]....
        /*021c*/ 	.word	0x000003e0
        /*0220*/ 	.word	0x000000ff
        /*0224*/ 	.word	0x000000f0
        /*0228*/ 	.short	0x0100
        /*022a*/ 	.byte	0x08
	.zero		1


	//   ....[26]....
        /*022c*/ 	.word	0x000003f0
        /*0230*/ 	.word	0x000000ff
        /*0234*/ 	.word	0x00000068
        /*0238*/ 	.short	0x0100
        /*023a*/ 	.byte	0x08
	.zero		1


	//   ....[27]....
        /*023c*/ 	.word	0x00000400
        /*0240*/ 	.word	0x000000ff
        /*0244*/ 	.word	0x000000f8
        /*0248*/ 	.short	0x0100
        /*024a*/ 	.byte	0x08
	.zero		1


	//   ....[28]....
        /*024c*/ 	.word	0x00000410
        /*0250*/ 	.word	0x000000ff
        /*0254*/ 	.word	0x00000070
        /*0258*/ 	.short	0x0100
        /*025a*/ 	.byte	0x08
	.zero		1


	//   ....[29]....
        /*025c*/ 	.word	0x00000420
        /*0260*/ 	.word	0x000000ff
        /*0264*/ 	.word	0x00000100
        /*0268*/ 	.short	0x0100
        /*026a*/ 	.byte	0x08
	.zero		1


	//   ....[30]....
        /*026c*/ 	.word	0x00000430
        /*0270*/ 	.word	0x000000ff
        /*0274*/ 	.word	0x00000078
        /*0278*/ 	.short	0x0100
        /*027a*/ 	.byte	0x08
	.zero		1


	//   ....[31]....
        /*027c*/ 	.word	0x00000440
        /*0280*/ 	.word	0x000000ff
        /*0284*/ 	.word	0x00000108
        /*0288*/ 	.short	0x0100
        /*028a*/ 	.byte	0x08
	.zero		1


	//   ....[32]....
        /*028c*/ 	.word	0x00000450
        /*0290*/ 	.word	0x000000ff
        /*0294*/ 	.word	0x00000080
        /*0298*/ 	.short	0x0100
        /*029a*/ 	.byte	0x08
	.zero		1


	//   ....[33]....
        /*029c*/ 	.word	0x00000460
        /*02a0*/ 	.word	0x000000ff
        /*02a4*/ 	.word	0x00000110
        /*02a8*/ 	.short	0x0100
        /*02aa*/ 	.byte	0x08
	.zero		1


	//   ....[34]....
        /*02ac*/ 	.word	0x00000470
        /*02b0*/ 	.word	0x000000ff
        /*02b4*/ 	.word	0x00000088
        /*02b8*/ 	.short	0x0100
        /*02ba*/ 	.byte	0x08
	.zero		1


	//   ....[35]....
        /*02bc*/ 	.word	0x00000480
        /*02c0*/ 	.word	0x000000ff
        /*02c4*/ 	.word	0x00000118
        /*02c8*/ 	.short	0x0100
        /*02ca*/ 	.byte	0x08
	.zero		1


	//   ....[36]....
        /*02cc*/ 	.word	0x000007a0
        /*02d0*/ 	.word	0x000000ff
        /*02d4*/ 	.word	0x00000150
        /*02d8*/ 	.short	0x0100
        /*02da*/ 	.byte	0x08
	.zero		1


	//   ....[37]....
        /*02dc*/ 	.word	0x00000810
        /*02e0*/ 	.word	0x000000ff
        /*02e4*/ 	.word	0x00000158
        /*02e8*/ 	.short	0x0100
        /*02ea*/ 	.byte	0x08
	.zero		1


	//   ....[38]....
        /*02ec*/ 	.word	0x00000830
        /*02f0*/ 	.word	0x000000ff
        /*02f4*/ 	.word	0x00000130
        /*02f8*/ 	.short	0x0100
        /*02fa*/ 	.byte	0x09
	.zero		1


	//   ....[39]....
        /*02fc*/ 	.word	0x00000840
        /*0300*/ 	.word	0x000000ff
        /*0304*/ 	.word	0x00000138
        /*0308*/ 	.short	0x0100
        /*030a*/ 	.byte	0x09
	.zero		1


	//   ....[40]....
        /*030c*/ 	.word	0x00000850
        /*0310*/ 	.word	0x000000ff
        /*0314*/ 	.word	0x00000140
        /*0318*/ 	.short	0x0100
        /*031a*/ 	.byte	0x09
	.zero		1


	//   ....[41]....
        /*031c*/ 	.word	0x00000860
        /*0320*/ 	.word	0x000000ff
        /*0324*/ 	.word	0x00000148
        /*0328*/ 	.short	0x0100
        /*032a*/ 	.byte	0x09
	.zero		1


	//   ....[42]....
        /*032c*/ 	.word	0x00001610
        /*0330*/ 	.word	0x000000ff
        /*0334*/ 	.word	0xfffffff8
        /*0338*/ 	.short	0x010a
        /*033a*/ 	.byte	0x0f
	.zero		1


	//   ....[43]....
        /*033c*/ 	.word	0x00001af0
        /*0340*/ 	.word	0x000000ff
        /*0344*/ 	.word	0x00000000
        /*0348*/ 	.short	0x010a
        /*034a*/ 	.byte	0x06
	.zero		1


	//   ....[44]....
        /*034c*/ 	.word	0x00001b30
        /*0350*/ 	.word	0x000000ff
        /*0354*/ 	.word	0x00000000
        /*0358*/ 	.short	0x010a
        /*035a*/ 	.byte	0x06
	.zero		1


	//   ....[45]....
        /*035c*/ 	.word	0x00002430
        /*0360*/ 	.word	0x000000ff
        /*0364*/ 	.word	0x00000000
        /*0368*/ 	.short	0x010a
        /*036a*/ 	.byte	0x09
	.zero		1


	//   ....[46]....
        /*036c*/ 	.word	0x00002470
        /*0370*/ 	.word	0x000000ff
        /*0374*/ 	.word	0x00000000
        /*0378*/ 	.short	0x010a
        /*037a*/ 	.byte	0x09
	.zero		1


	//   ....[47]....
        /*037c*/ 	.word	0x00002ad0
        /*0380*/ 	.word	0x000000ff
        /*0384*/ 	.word	0x00000000
        /*0388*/ 	.short	0x0101
        /*038a*/ 	.byte	0x08
	.zero		1


	//   ....[48]....
        /*038c*/ 	.word	0x00003040
        /*0390*/ 	.word	0x00000011
        /*0394*/ 	.word	0x00000000
        /*0398*/ 	.short	0x0101
        /*039a*/ 	.byte	0x16
	.zero		1


	//   ....[49]....
        /*039c*/ 	.word	0x00003120
        /*03a0*/ 	.word	0x000000ff
        /*03a4*/ 	.word	0x00000000
        /*03a8*/ 	.short	0x0101
        /*03aa*/ 	.byte	0x08
	.zero		1


	//   ....[50]....
        /*03ac*/ 	.word	0x000031d0
        /*03b0*/ 	.word	0x000000ff
        /*03b4*/ 	.word	0x00000008
        /*03b8*/ 	.short	0x010a
        /*03ba*/ 	.byte	0x0f
	.zero		1


	//   ....[51]....
        /*03bc*/ 	.word	0x00007a70
        /*03c0*/ 	.word	0x00000004
        /*03c4*/ 	.word	0x00000000
        /*03c8*/ 	.short	0x0101
        /*03ca*/ 	.byte	0x16
	.zero		1


	//   ....[52]....
        /*03cc*/ 	.word	0x00008350
        /*03d0*/ 	.word	0x00000013
        /*03d4*/ 	.word	0x00000090
        /*03d8*/ 	.short	0x010a
        /*03da*/ 	.byte	0x3f
	.zero		1


	//   ....[53]....
        /*03dc*/ 	.word	0x000086c0
        /*03e0*/ 	.word	0x0000000a
        /*03e4*/ 	.word	0x00000158
        /*03e8*/ 	.short	0x0101
        /*03ea*/ 	.byte	0x3f
	.zero		1


	//   ....[54]....
        /*03ec*/ 	.word	0x00008e20
        /*03f0*/ 	.word	0x00000005
        /*03f4*/ 	.word	0x00000000
        /*03f8*/ 	.short	0x010a
        /*03fa*/ 	.byte	0x3f
	.zero		1


	//   ....[55]....
        /*03fc*/ 	.word	0x00008ea0
        /*0400*/ 	.word	0x00000007
        /*0404*/ 	.word	0x00000000
        /*0408*/ 	.short	0x010a
        /*040a*/ 	.byte	0x3f
	.zero		1


	//   ....[56]....
        /*040c*/ 	.word	0x00008f30
        /*0410*/ 	.word	0x00000006
        /*0414*/ 	.word	0x00000000
        /*0418*/ 	.short	0x010a
        /*041a*/ 	.byte	0x3f
	.zero		1


	//   ....[57]....
        /*041c*/ 	.word	0x00008fc0
        /*0420*/ 	.word	0x00000009
        /*0424*/ 	.word	0x00000000
        /*0428*/ 	.short	0x010a
        /*042a*/ 	.byte	0x3f
	.zero		1


	//   ....[58]....
        /*042c*/ 	.word	0x00009050
        /*0430*/ 	.word	0x00000006
        /*0434*/ 	.word	0x00000000
        /*0438*/ 	.short	0x010a
        /*043a*/ 	.byte	0x3f
	.zero		1


	//   ....[59]....
        /*043c*/ 	.word	0x000090e0
        /*0440*/ 	.word	0x00000009
        /*0444*/ 	.word	0x00000000
        /*0448*/ 	.short	0x010a
        /*044a*/ 	.byte	0x3f
	.zero		1


	//   ....[60]....
        /*044c*/ 	.word	0x00009170
        /*0450*/ 	.word	0x00000006
        /*0454*/ 	.word	0x00000000
        /*0458*/ 	.short	0x010a
        /*045a*/ 	.byte	0x3f
	.zero		1


	//   ....[61]....
        /*045c*/ 	.word	0x00009200
        /*0460*/ 	.word	0x00000009
        /*0464*/ 	.word	0x00000000
        /*0468*/ 	.short	0x010a
        /*046a*/ 	.byte	0x3f
	.zero		1


	//   ....[62]....
        /*046c*/ 	.word	0x00009290
        /*0470*/ 	.word	0x00000006
        /*0474*/ 	.word	0x00000000
        /*0478*/ 	.short	0x010a
        /*047a*/ 	.byte	0x3f
	.zero		1


	//   ....[63]....
        /*047c*/ 	.word	0x00009320
        /*0480*/ 	.word	0x00000009
        /*0484*/ 	.word	0x00000000
        /*0488*/ 	.short	0x010a
        /*048a*/ 	.byte	0x3f
	.zero		1


	//   ....[64]....
        /*048c*/ 	.word	0x000093b0
        /*0490*/ 	.word	0x00000006
        /*0494*/ 	.word	0x00000000
        /*0498*/ 	.short	0x010a
        /*049a*/ 	.byte	0x3f
	.zero		1


	//   ....[65]....
        /*049c*/ 	.word	0x00009440
        /*04a0*/ 	.word	0x00000009
        /*04a4*/ 	.word	0x00000000
        /*04a8*/ 	.short	0x010a
        /*04aa*/ 	.byte	0x3f
	.zero		1


	//   ....[66]....
        /*04ac*/ 	.word	0x000094d0
        /*04b0*/ 	.word	0x00000006
        /*04b4*/ 	.word	0x00000000
        /*04b8*/ 	.short	0x010a
        /*04ba*/ 	.byte	0x3f
	.zero		1


	//   ....[67]....
        /*04bc*/ 	.word	0x00009560
        /*04c0*/ 	.word	0x00000009
        /*04c4*/ 	.word	0x00000000
        /*04c8*/ 	.short	0x010a
        /*04ca*/ 	.byte	0x3f
	.zero		1


	//   ....[68]....
        /*04cc*/ 	.word	0x000095f0
        /*04d0*/ 	.word	0x00000006
        /*04d4*/ 	.word	0x00000000
        /*04d8*/ 	.short	0x010a
        /*04da*/ 	.byte	0x3f
	.zero		1


	//   ....[69]....
        /*04dc*/ 	.word	0x00009680
        /*04e0*/ 	.word	0x00000009
        /*04e4*/ 	.word	0x00000000
        /*04e8*/ 	.short	0x010a
        /*04ea*/ 	.byte	0x3f
	.zero		1


	//   ....[70]....
        /*04ec*/ 	.word	0x00009710
        /*04f0*/ 	.word	0x00000006
        /*04f4*/ 	.word	0x00000000
        /*04f8*/ 	.short	0x010a
        /*04fa*/ 	.byte	0x3f
	.zero		1


	//   ....[71]....
        /*04fc*/ 	.word	0x000097a0
        /*0500*/ 	.word	0x00000003
        /*0504*/ 	.word	0x00000000
        /*0508*/ 	.short	0x010a
        /*050a*/ 	.byte	0x3f
	.zero		1


	//   ....[72]....
        /*050c*/ 	.word	0x00009810
        /*0510*/ 	.word	0x00000011
        /*0514*/ 	.word	0xfffffff8
        /*0518*/ 	.short	0x010a
        /*051a*/ 	.byte	0x3f
	.zero		1


	//   ....[73]....
        /*051c*/ 	.word	0x00009870
        /*0520*/ 	.word	0x00000011
        /*0524*/ 	.word	0x00000000
        /*0528*/ 	.short	0x010a
        /*052a*/ 	.byte	0x3f
	.zero		1


	//   ....[74]....
        /*052c*/ 	.word	0x000098d0
        /*0530*/ 	.word	0x00000012
        /*0534*/ 	.word	0x00000000
        /*0538*/ 	.short	0x010a
        /*053a*/ 	.byte	0x3f
	.zero		1


	//   ....[75]....
        /*053c*/ 	.word	0x00009930
        /*0540*/ 	.word	0x00000011
        /*0544*/ 	.word	0x00000008
        /*0548*/ 	.short	0x010a
        /*054a*/ 	.byte	0x3f
	.zero		1


	//   ....[76]....
        /*054c*/ 	.word	0x00009a00
        /*0550*/ 	.word	0x00000013
        /*0554*/ 	.word	0x00000090
        /*0558*/ 	.short	0x010a
        /*055a*/ 	.byte	0x3f
	.zero		1


	//   ....[77]....
        /*055c*/ 	.word	0x00009ae0
        /*0560*/ 	.word	0x00000005
        /*0564*/ 	.word	0x00000000
        /*0568*/ 	.short	0x010a
        /*056a*/ 	.byte	0x3f
	.zero		1


	//   ....[78]....
        /*056c*/ 	.word	0x00009b30
        /*0570*/ 	.word	0x00000007
        /*0574*/ 	.word	0x00000000
        /*0578*/ 	.short	0x010a
        /*057a*/ 	.byte	0x3f
	.zero		1


	//   ....[79]....
        /*057c*/ 	.word	0x00009b80
        /*0580*/ 	.word	0x00000006
        /*0584*/ 	.word	0x00000000
        /*0588*/ 	.short	0x010a
        /*058a*/ 	.byte	0x3f
	.zero		1


	//   ....[80]....
        /*058c*/ 	.word	0x00009bd0
        /*0590*/ 	.word	0x00000009
        /*0594*/ 	.word	0x00000000
        /*0598*/ 	.short	0x010a
        /*059a*/ 	.byte	0x3f
	.zero		1


	//   ....[81]....
        /*059c*/ 	.word	0x00009c20
        /*05a0*/ 	.word	0x00000006
        /*05a4*/ 	.word	0x00000000
        /*05a8*/ 	.short	0x010a
        /*05aa*/ 	.byte	0x3f
	.zero		1


	//   ....[82]....
        /*05ac*/ 	.word	0x00009c70
        /*05b0*/ 	.word	0x00000009
        /*05b4*/ 	.word	0x00000000
        /*05b8*/ 	.short	0x010a
        /*05ba*/ 	.byte	0x3f
	.zero		1


	//   ....[83]....
        /*05bc*/ 	.word	0x00009cc0
        /*05c0*/ 	.word	0x00000006
        /*05c4*/ 	.word	0x00000000
        /*05c8*/ 	.short	0x010a
        /*05ca*/ 	.byte	0x3f
	.zero		1


	//   ....[84]....
        /*05cc*/ 	.word	0x00009d10
        /*05d0*/ 	.word	0x00000009
        /*05d4*/ 	.word	0x00000000
        /*05d8*/ 	.short	0x010a
        /*05da*/ 	.byte	0x3f
	.zero		1


	//   ....[85]....
        /*05dc*/ 	.word	0x00009d60
        /*05e0*/ 	.word	0x00000006
        /*05e4*/ 	.word	0x00000000
        /*05e8*/ 	.short	0x010a
        /*05ea*/ 	.byte	0x3f
	.zero		1


	//   ....[86]....
        /*05ec*/ 	.word	0x00009db0
        /*05f0*/ 	.word	0x00000009
        /*05f4*/ 	.word	0x00000000
        /*05f8*/ 	.short	0x010a
        /*05fa*/ 	.byte	0x3f
	.zero		1


	//   ....[87]....
        /*05fc*/ 	.word	0x00009e00
        /*0600*/ 	.word	0x00000006
        /*0604*/ 	.word	0x00000000
        /*0608*/ 	.short	0x010a
        /*060a*/ 	.byte	0x3f
	.zero		1


	//   ....[88]....
        /*060c*/ 	.word	0x00009e50
        /*0610*/ 	.word	0x00000009
        /*0614*/ 	.word	0x00000000
        /*0618*/ 	.short	0x010a
        /*061a*/ 	.byte	0x3f
	.zero		1


	//   ....[89]....
        /*061c*/ 	.word	0x00009ea0
        /*0620*/ 	.word	0x00000006
        /*0624*/ 	.word	0x00000000
        /*0628*/ 	.short	0x010a
        /*062a*/ 	.byte	0x3f
	.zero		1


	//   ....[90]....
        /*062c*/ 	.word	0x00009ef0
        /*0630*/ 	.word	0x00000009
        /*0634*/ 	.word	0x00000000
        /*0638*/ 	.short	0x010a
        /*063a*/ 	.byte	0x3f
	.zero		1


	//   ....[91]....
        /*063c*/ 	.word	0x00009f40
        /*0640*/ 	.word	0x00000006
        /*0644*/ 	.word	0x00000000
        /*0648*/ 	.short	0x010a
        /*064a*/ 	.byte	0x3f
	.zero		1


	//   ....[92]....
        /*064c*/ 	.word	0x00009f90
        /*0650*/ 	.word	0x00000009
        /*0654*/ 	.word	0x00000000
        /*0658*/ 	.short	0x010a
        /*065a*/ 	.byte	0x3f
	.zero		1


	//   ....[93]....
        /*065c*/ 	.word	0x00009fe0
        /*0660*/ 	.word	0x00000006
        /*0664*/ 	.word	0x00000000
        /*0668*/ 	.short	0x010a
        /*066a*/ 	.byte	0x3f
	.zero		1


	//----- nvinfo : EIATTR_NUM_MBARRIERS
	.align		4
.L_28:
        /*066c*/ 	.byte	0x03, 0x38
        /*066e*/ 	.short	0x002a


	//----- nvinfo : EIATTR_EXIT_INSTR_OFFSETS
	.align		4
        /*0670*/ 	.byte	0x04, 0x1c
        /*0672*/ 	.short	(.L_30 - .L_29)


	//   ....[0]....
.L_29:
        /*0674*/ 	.word	0x00001340


	//   ....[1]....
        /*0678*/ 	.word	0x000013a0


	//   ....[2]....
        /*067c*/ 	.word	0x00008080


	//   ....[3]....
        /*0680*/ 	.word	0x000080b0


	//   ....[4]....
        /*0684*/ 	.word	0x000097f0


	//----- nvinfo : EIATTR_MAX_THREADS
	.align		4
.L_30:
        /*0688*/ 	.byte	0x04, 0x05
        /*068a*/ 	.short	(.L_32 - .L_31)
.L_31:
        /*068c*/ 	.word	0x00000180
        /*0690*/ 	.word	0x00000001
        /*0694*/ 	.word	0x00000001


	//----- nvinfo : EIATTR_CRS_STACK_SIZE
	.align		4
.L_32:
        /*0698*/ 	.byte	0x04, 0x1e
        /*069a*/ 	.short	(.L_34 - .L_33)
.L_33:
        /*069c*/ 	.word	0x00000000


	//----- nvinfo : EIATTR_CBANK_PARAM_SIZE
	.align		4
.L_34:
        /*06a0*/ 	.byte	0x03, 0x19
        /*06a2*/ 	.short	0x0470


	//----- nvinfo : EIATTR_PARAM_CBANK
	.align		4
        /*06a4*/ 	.byte	0x04, 0x0a
        /*06a6*/ 	.short	(.L_36 - .L_35)
	.align		4
.L_35:
        /*06a8*/ 	.word	index@(.nv.constant0._ZN7cutlass13device_kernelINS_4gemm6kernel13GemmUniversalIN4cute5tupleIJiiiiEEENS1_10collective13CollectiveMmaINS1_37MainloopSm90TmaGmmaWarpSpecializedFP8ILi18ENS5_IJNS4_1CILi1EEESB_SB_EEENS1_32KernelTmaWarpSpecializedPingpongEEENS5_IJNSA_ILi64EEENSA_ILi128EEESF_EEENS_12float_e4m3_tENS5_IJlSB_lEEESI_SJ_NS4_8TiledMMAINS4_8MMA_AtomIJNS4_4SM904GMMA31MMA_64x128x32_F32E4M3E4M3_SS_TNILNSN_7ScaleInE1ELSP_1EEEEEENS4_6LayoutISC_NS5_IJNSA_ILi0EEEST_ST_EEEEENS5_IJNS4_10UnderscoreESW_SW_EEEEENS4_13SM90_TMA_LOADENS4_14ComposedLayoutINS4_7SwizzleILi2ELi4ELi3EEENS4_18smem_ptr_flag_bitsILi8EEENSS_INS5_IJNSA_ILi8EEESF_EEENS5_IJSF_SB_EEEEEEEvNS4_8identityESZ_S19_vS1A_EENS_8epilogue10collective6detail29Sm90TmaWarpSpecializedAdapterINS1D_15DefaultEpilogueISI_SJ_SJ_NS1C_6thread17LinearCombinationISI_Li1EffLNS1H_9ScaleType4KindE0ELNS_15FloatRoundStyleE2ESI_EENS1_15EpilogueDefaultEEEEEvvEEEEvNT_6ParamsE)
        /*06ac*/ 	.short	0x0210
        /*06ae*/ 	.short	0x0470


	//----- nvinfo : EIATTR_SW_WAR
	.align		4
.L_36:
        /*06b0*/ 	.byte	0x04, 0x36
        /*06b2*/ 	.short	(.L_38 - .L_37)
.L_37:
        /*06b4*/ 	.word	0x00000008
.L_38:


//--------------------- .nv.callgraph             --------------------------
	.section	.nv.callgraph,"",@"SHT_CUDA_CALLGRAPH"
	.align	4
	.sectionentsize	8
	.align		4
        /*0000*/ 	.word	0x00000000
	.align		4
        /*0004*/ 	.word	0xffffffff
	.align		4
        /*0008*/ 	.word	0x00000000
	.align		4
        /*000c*/ 	.word	0xfffffffe
	.align		4
        /*0010*/ 	.word	0x00000000
	.align		4
        /*0014*/ 	.word	0xfffffffd
	.align		4
        /*0018*/ 	.word	0x00000000
	.align		4
        /*001c*/ 	.word	0xfffffffc


//--------------------- .nv.constant4             --------------------------
	.section	.nv.constant4,"a",@progbits
	.align	8
	.align		8
.nv.constant4:
        /*0000*/ 	.dword	_ZN39_INTERNAL_739a9d63_4_k_cu_223233f5_25394cuda3std3__45__cpo5beginE
	.align		8
        /*0008*/ 	.dword	_ZN39_INTERNAL_739a9d63_4_k_cu_223233f5_25394cuda3std3__45__cpo3endE
	.align		8
        /*0010*/ 	.dword	_ZN39_INTERNAL_739a9d63_4_k_cu_223233f5_25394cuda3std3__45__cpo6cbeginE
	.align		8
        /*0018*/ 	.dword	_ZN39_INTERNAL_739a9d63_4_k_cu_223233f5_25394cuda3std3__45__cpo4cendE
	.align		8
        /*0020*/ 	.dword	_ZN39_INTERNAL_739a9d63_4_k_cu_223233f5_25394cuda3std3__441_GLOBAL__N__739a9d63_4_k_cu_223233f5_25396ignoreE
	.align		8
        /*0028*/ 	.dword	_ZN39_INTERNAL_739a9d63_4_k_cu_223233f5_25394cuda3std3__419piecewise_constructE
	.align		8
        /*0030*/ 	.dword	_ZN39_INTERNAL_739a9d63_4_k_cu_223233f5_25394cuda3std3__48in_placeE
	.align		8
        /*0038*/ 	.dword	_ZN39_INTERNAL_739a9d63_4_k_cu_223233f5_25394cuda3std6ranges3__45__cpo4swapE
	.align		8
        /*0040*/ 	.dword	_ZN39_INTERNAL_739a9d63_4_k_cu_223233f5_25394cuda3std6ranges3__45__cpo9iter_moveE
	.align		8
        /*0048*/ 	.dword	_ZN39_INTERNAL_739a9d63_4_k_cu_223233f5_25394cute7productE
	.align		8
        /*0050*/ 	.dword	_ZN39_INTERNAL_739a9d63_4_k_cu_223233f5_25394cute1_E


//--------------------- .text._ZN7cutlass13device_kernelINS_4gemm6kernel13GemmUniversalIN4cute5tupleIJiiiiEEENS1_10collective13CollectiveMmaINS1_37MainloopSm90TmaGmmaWarpSpecializedFP8ILi18ENS5_IJNS4_1CILi1EEESB_SB_EEENS1_32KernelTmaWarpSpecializedPingpongEEENS5_IJNSA_ILi64EEENSA_ILi128EEESF_EEENS_12float_e4m3_tENS5_IJlSB_lEEESI_SJ_NS4_8TiledMMAINS4_8MMA_AtomIJNS4_4SM904GMMA31MMA_64x128x32_F32E4M3E4M3_SS_TNILNSN_7ScaleInE1ELSP_1EEEEEENS4_6LayoutISC_NS5_IJNSA_ILi0EEEST_ST_EEEEENS5_IJNS4_10UnderscoreESW_SW_EEEEENS4_13SM90_TMA_LOADENS4_14ComposedLayoutINS4_7SwizzleILi2ELi4ELi3EEENS4_18smem_ptr_flag_bitsILi8EEENSS_INS5_IJNSA_ILi8EEESF_EEENS5_IJSF_SB_EEEEEEEvNS4_8identityESZ_S19_vS1A_EENS_8epilogue10collective6detail29Sm90TmaWarpSpecializedAdapterINS1D_15DefaultEpilogueISI_SJ_SJ_NS1C_6thread17LinearCombinationISI_Li1EffLNS1H_9ScaleType4KindE0ELNS_15FloatRoundStyleE2ESI_EENS1_15EpilogueDefaultEEEEEvvEEEEvNT_6ParamsE --------------------------
	.section	.text._ZN7cutlass13device_kernelINS_4gemm6kernel13GemmUniversalIN4cute5tupleIJiiiiEEENS1_10collective13CollectiveMmaINS1_37MainloopSm90TmaGmmaWarpSpecializedFP8ILi18ENS5_IJNS4_1CILi1EEESB_SB_EEENS1_32KernelTmaWarpSpecializedPingpongEEENS5_IJNSA_ILi64EEENSA_ILi128EEESF_EEENS_12float_e4m3_tENS5_IJlSB_lEEESI_SJ_NS4_8TiledMMAINS4_8MMA_AtomIJNS4_4SM904GMMA31MMA_64x128x32_F32E4M3E4M3_SS_TNILNSN_7ScaleInE1ELSP_1EEEEEENS4_6LayoutISC_NS5_IJNSA_ILi0EEEST_ST_EEEEENS5_IJNS4_10UnderscoreESW_SW_EEEEENS4_13SM90_TMA_LOADENS4_14ComposedLayoutINS4_7SwizzleILi2ELi4ELi3EEENS4_18smem_ptr_flag_bitsILi8EEENSS_INS5_IJNSA_ILi8EEESF_EEENS5_IJSF_SB_EEEEEEEvNS4_8identityESZ_S19_vS1A_EENS_8epilogue10collective6detail29Sm90TmaWarpSpecializedAdapterINS1D_15DefaultEpilogueISI_SJ_SJ_NS1C_6thread17LinearCombinationISI_Li1EffLNS1H_9ScaleType4KindE0ELNS_15FloatRoundStyleE2ESI_EENS1_15EpilogueDefaultEEEEEvvEEEEvNT_6ParamsE,"ax",@progbits
	.align	128
.text._ZN7cutlass13device_kernelINS_4gemm6kernel13GemmUniversalIN4cute5tupleIJiiiiEEENS1_10collective13CollectiveMmaINS1_37MainloopSm90TmaGmmaWarpSpecializedFP8ILi18ENS5_IJNS4_1CILi1EEESB_SB_EEENS1_32KernelTmaWarpSpecializedPingpongEEENS5_IJNSA_ILi64EEENSA_ILi128EEESF_EEENS_12float_e4m3_tENS5_IJlSB_lEEESI_SJ_NS4_8TiledMMAINS4_8MMA_AtomIJNS4_4SM904GMMA31MMA_64x128x32_F32E4M3E4M3_SS_TNILNSN_7ScaleInE1ELSP_1EEEEEENS4_6LayoutISC_NS5_IJNSA_ILi0EEEST_ST_EEEEENS5_IJNS4_10UnderscoreESW_SW_EEEEENS4_13SM90_TMA_LOADENS4_14ComposedLayoutINS4_7SwizzleILi2ELi4ELi3EEENS4_18smem_ptr_flag_bitsILi8EEENSS_INS5_IJNSA_ILi8EEESF_EEENS5_IJSF_SB_EEEEEEEvNS4_8identityESZ_S19_vS1A_EENS_8epilogue10collective6detail29Sm90TmaWarpSpecializedAdapterINS1D_15DefaultEpilogueISI_SJ_SJ_NS1C_6thread17LinearCombinationISI_Li1EffLNS1H_9ScaleType4KindE0ELNS_15FloatRoundStyleE2ESI_EENS1_15EpilogueDefaultEEEEEvvEEEEvNT_6ParamsE:
        .type           _ZN7cutlass13device_kernelINS_4gemm6kernel13GemmUniversalIN4cute5tupleIJiiiiEEENS1_10collective13CollectiveMmaINS1_37MainloopSm90TmaGmmaWarpSpecializedFP8ILi18ENS5_IJNS4_1CILi1EEESB_SB_EEENS1_32KernelTmaWarpSpecializedPingpongEEENS5_IJNSA_ILi64EEENSA_ILi128EEESF_EEENS_12float_e4m3_tENS5_IJlSB_lEEESI_SJ_NS4_8TiledMMAINS4_8MMA_AtomIJNS4_4SM904GMMA31MMA_64x128x32_F32E4M3E4M3_SS_TNILNSN_7ScaleInE1ELSP_1EEEEEENS4_6LayoutISC_NS5_IJNSA_ILi0EEEST_ST_EEEEENS5_IJNS4_10UnderscoreESW_SW_EEEEENS4_13SM90_TMA_LOADENS4_14ComposedLayoutINS4_7SwizzleILi2ELi4ELi3EEENS4_18smem_ptr_flag_bitsILi8EEENSS_INS5_IJNSA_ILi8EEESF_EEENS5_IJSF_SB_EEEEEEEvNS4_8identityESZ_S19_vS1A_EENS_8epilogue10collective6detail29Sm90TmaWarpSpecializedAdapterINS1D_15DefaultEpilogueISI_SJ_SJ_NS1C_6thread17LinearCombinationISI_Li1EffLNS1H_9ScaleType4KindE0ELNS_15FloatRoundStyleE2ESI_EENS1_15EpilogueDefaultEEEEEvvEEEEvNT_6ParamsE,@function
        .size           _ZN7cutlass13device_kernelINS_4gemm6kernel13GemmUniversalIN4cute5tupleIJiiiiEEENS1_10collective13CollectiveMmaINS1_37MainloopSm90TmaGmmaWarpSpecializedFP8ILi18ENS5_IJNS4_1CILi1EEESB_SB_EEENS1_32KernelTmaWarpSpecializedPingpongEEENS5_IJNSA_ILi64EEENSA_ILi128EEESF_EEENS_12float_e4m3_tENS5_IJlSB_lEEESI_SJ_NS4_8TiledMMAINS4_8MMA_AtomIJNS4_4SM904GMMA31MMA_64x128x32_F32E4M3E4M3_SS_TNILNSN_7ScaleInE1ELSP_1EEEEEENS4_6LayoutISC_NS5_IJNSA_ILi0EEEST_ST_EEEEENS5_IJNS4_10UnderscoreESW_SW_EEEEENS4_13SM90_TMA_LOADENS4_14ComposedLayoutINS4_7SwizzleILi2ELi4ELi3EEENS4_18smem_ptr_flag_bitsILi8EEENSS_INS5_IJNSA_ILi8EEESF_EEENS5_IJSF_SB_EEEEEEEvNS4_8identityESZ_S19_vS1A_EENS_8epilogue10collective6detail29Sm90TmaWarpSpecializedAdapterINS1D_15DefaultEpilogueISI_SJ_SJ_NS1C_6thread17LinearCombinationISI_Li1EffLNS1H_9ScaleType4KindE0ELNS_15FloatRoundStyleE2ESI_EENS1_15EpilogueDefaultEEEEEvvEEEEvNT_6ParamsE,(.L_x_233 - _ZN7cutlass13device_kernelINS_4gemm6kernel13GemmUniversalIN4cute5tupleIJiiiiEEENS1_10collective13CollectiveMmaINS1_37MainloopSm90TmaGmmaWarpSpecializedFP8ILi18ENS5_IJNS4_1CILi1EEESB_SB_EEENS1_32KernelTmaWarpSpecializedPingpongEEENS5_IJNSA_ILi64EEENSA_ILi128EEESF_EEENS_12float_e4m3_tENS5_IJlSB_lEEESI_SJ_NS4_8TiledMMAINS4_8MMA_AtomIJNS4_4SM904GMMA31MMA_64x128x32_F32E4M3E4M3_SS_TNILNSN_7ScaleInE1ELSP_1EEEEEENS4_6LayoutISC_NS5_IJNSA_ILi0EEEST_ST_EEEEENS5_IJNS4_10UnderscoreESW_SW_EEEEENS4_13SM90_TMA_LOADENS4_14ComposedLayoutINS4_7SwizzleILi2ELi4ELi3EEENS4_18smem_ptr_flag_bitsILi8EEENSS_INS5_IJNSA_ILi8EEESF_EEENS5_IJSF_SB_EEEEEEEvNS4_8identityESZ_S19_vS1A_EENS_8epilogue10collective6detail29Sm90TmaWarpSpecializedAdapterINS1D_15DefaultEpilogueISI_SJ_SJ_NS1C_6thread17LinearCombinationISI_Li1EffLNS1H_9ScaleType4KindE0ELNS_15FloatRoundStyleE2ESI_EENS1_15EpilogueDefaultEEEEEvvEEEEvNT_6ParamsE)
        .other          _ZN7cutlass13device_kernelINS_4gemm6kernel13GemmUniversalIN4cute5tupleIJiiiiEEENS1_10collective13CollectiveMmaINS1_37MainloopSm90TmaGmmaWarpSpecializedFP8ILi18ENS5_IJNS4_1CILi1EEESB_SB_EEENS1_32KernelTmaWarpSpecializedPingpongEEENS5_IJNSA_ILi64EEENSA_ILi128EEESF_EEENS_12float_e4m3_tENS5_IJlSB_lEEESI_SJ_NS4_8TiledMMAINS4_8MMA_AtomIJNS4_4SM904GMMA31MMA_64x128x32_F32E4M3E4M3_SS_TNILNSN_7ScaleInE1ELSP_1EEEEEENS4_6LayoutISC_NS5_IJNSA_ILi0EEEST_ST_EEEEENS5_IJNS4_10UnderscoreESW_SW_EEEEENS4_13SM90_TMA_LOADENS4_14ComposedLayoutINS4_7SwizzleILi2ELi4ELi3EEENS4_18smem_ptr_flag_bitsILi8EEENSS_INS5_IJNSA_ILi8EEESF_EEENS5_IJSF_SB_EEEEEEEvNS4_8identityESZ_S19_vS1A_EENS_8epilogue10collective6detail29Sm90TmaWarpSpecializedAdapterINS1D_15DefaultEpilogueISI_SJ_SJ_NS1C_6thread17LinearCombinationISI_Li1EffLNS1H_9ScaleType4KindE0ELNS_15FloatRoundStyleE2ESI_EENS1_15EpilogueDefaultEEEEEvvEEEEvNT_6ParamsE,@"STO_CUDA_ENTRY STV_DEFAULT"
_ZN7cutlass13device_kernelINS_4gemm6kernel13GemmUniversalIN4cute5tupleIJiiiiEEENS1_10collective13CollectiveMmaINS1_37MainloopSm90TmaGmmaWarpSpecializedFP8ILi18ENS5_IJNS4_1CILi1EEESB_SB_EEENS1_32KernelTmaWarpSpecializedPingpongEEENS5_IJNSA_ILi64EEENSA_ILi128EEESF_EEENS_12float_e4m3_tENS5_IJlSB_lEEESI_SJ_NS4_8TiledMMAINS4_8MMA_AtomIJNS4_4SM904GMMA31MMA_64x128x32_F32E4M3E4M3_SS_TNILNSN_7ScaleInE1ELSP_1EEEEEENS4_6LayoutISC_NS5_IJNSA_ILi0EEEST_ST_EEEEENS5_IJNS4_10UnderscoreESW_SW_EEEEENS4_13SM90_TMA_LOADENS4_14ComposedLayoutINS4_7SwizzleILi2ELi4ELi3EEENS4_18smem_ptr_flag_bitsILi8EEENSS_INS5_IJNSA_ILi8EEESF_EEENS5_IJSF_SB_EEEEEEEvNS4_8identityESZ_S19_vS1A_EENS_8epilogue10collective6detail29Sm90TmaWarpSpecializedAdapterINS1D_15DefaultEpilogueISI_SJ_SJ_NS1C_6thread17LinearCombinationISI_Li1EffLNS1H_9ScaleType4KindE0ELNS_15FloatRoundStyleE2ESI_EENS1_15EpilogueDefaultEEEEEvvEEEEvNT_6ParamsE:
[----:B------:R-:W-:Y:S01]  /*0000*/  LDC R1, c[0x0][0x28] ;  /* 0x00000a00ff017b82 */ /* 0x000fe20000000800 */
[----:B------:R-:W0:Y:S01]  /*0010*/  S2R R13, SR_TID.X ;  /* 0x00000000000d7919 */ /* 0x000e220000002100 */
[----:B------:R-:W-:Y:S01]  /*0020*/  ELECT P0, URZ, PT ;  /* 0x00000000003f782f */ /* 0x000fe20003800000 */
[----:B------:R-:W-:Y:S01]  /*0030*/  BSSY B0, `(.L_x_0) ;  /* 0x000000f000007945 */ /* 0x000fe20003800000 */
[--C-:B0-----:R-:W-:Y:S02]  /*0040*/  SHF.R.U32.HI R0, RZ, 0x5, R13.reuse ;  /* 0x00000005ff007819 */ /* 0x101fe4000001160d */
[----:B------:R-:W-:-:S03]  /*0050*/  SHF.R.U32.HI R4, RZ, 0x7, R13 ;  /* 0x00000007ff047819 */ /* 0x000fc6000001160d */
[----:B------:R-:W0:Y:S04]  /*0060*/  SHFL.IDX PT, R2, R0, RZ, 0x1f ;  /* 0x00001fff00027589 */ /* 0x000e2800000e0000 */
[----:B------:R1:W2:Y:S01]  /*0070*/  SHFL.IDX PT, R5, R4, RZ, 0x1f ;  /* 0x00001fff04057589 */ /* 0x0002a200000e0000 */
[----:B0-----:R-:W-:-:S13]  /*0080*/  ISETP.NE.OR P0, PT, R2, RZ, !P0 ;  /* 0x000000ff0200720c */ /* 0x001fda0004705670 */
[----:B-12---:R-:W-:Y:S05]  /*0090*/  @P0 BRA `(.L_x_1) ;  /* 0x0000000000200947 */ /* 0x006fea0003800000 */
[----:B------:R-:W-:Y:S02]  /*00a0*/  ULDC.64 UR4, c[0x0][0x198] ;  /* 0x0000660000047ab9 */ /* 0x000fe40000000a00 */
[----:B------:R-:W-:Y:S02]  /*00b0*/  UIADD3 UR6, UP0, UR4, 0xf0, URZ ;  /* 0x000000f004067890 */ /* 0x000fe4000ff1e03f */
[----:B------:R-:W-:Y:S02]  /*00c0*/  UIADD3 UR4, UP1, UR4, 0x1f0, URZ ;  /* 0x000001f004047890 */ /* 0x000fe4000ff3e03f */
[----:B------:R-:W-:Y:S02]  /*00d0*/  UIADD3.X UR7, URZ, UR5, URZ, UP0, !UPT ;  /* 0x000000053f077290 */ /* 0x000fe400087fe43f */
[----:B------:R-:W-:-:S07]  /*00e0*/  UIADD3.X UR5, URZ, UR5, URZ, UP1, !UPT ;  /* 0x000000053f057290 */ /* 0x000fce0008ffe43f */
[----:B------:R0:W-:Y:S02]  /*00f0*/  UTMACCTL.PF [UR6] ;  /* 0x00000000060079b9 */ /* 0x0001e40008040000 */
[----:B------:R0:W-:Y:S02]  /*0100*/  UTMACCTL.PF [UR4] ;  /* 0x00000000040079b9 */ /* 0x0001e40008040000 */
[----:B0-----:R-:W-:Y:S01]  /*0110*/  NOP ;  /* 0x0000000000007918 */ /* 0x001fe20000000000 */
.L_x_1:
[----:B------:R-:W-:Y:S05]  /*0120*/  BSYNC B0 ;  /* 0x0000000000007941 */ /* 0x000fea0003800000 */
.L_x_0:
[----:B------:R-:W0:Y:S02]  /*0130*/  SHFL.IDX PT, R3, R0, RZ, 0x1f ;  /* 0x00001fff00037589 */ /* 0x000e2400000e0000 */
[----:B0-----:R-:W-:-:S13]  /*0140*/  ISETP.NE.AND P0, PT, R3, RZ, PT ;  /* 0x000000ff0300720c */ /* 0x001fda0003f05270 */
[----:B------:R-:W-:Y:S05]  /*0150*/  @P0 BRA `(.L_x_2) ;  /* 0x0000000000d40947 */ /* 0x000fea0003800000 */
[----:B------:R-:W-:Y:S01]  /*0160*/  ELECT P0, URZ, PT ;  /* 0x00000000003f782f */ /* 0x000fe20003800000 */
[----:B------:R-:W-:-:S12]  /*0170*/  BSSY B0, `(.L_x_2) ;  /* 0x0000033000007945 */ /* 0x000fd80003800000 */
[----:B------:R-:W-:Y:S05]  /*0180*/  @!P0 BRA `(.L_x_3) ;  /* 0x0000000000c48947 */ /* 0x000fea0003800000 */
[----:B------:R-:W0:Y:S01]  /*0190*/  S2UR UR8, SR_CgaCtaId ;  /* 0x00000000000879c3 */ /* 0x000e220000008800 */
[----:B------:R-:W-:Y:S01]  /*01a0*/  UMOV UR4, 0x400 ;  /* 0x0000040000047882 */ /* 0x000fe20000000000 */
[----:B------:R-:W-:Y:S01]  /*01b0*/  UMOV UR5, 0x1 ;  /* 0x0000000100057882 */ /* 0x000fe20000000000 */
[----:B------:R-:W-:Y:S02]  /*01c0*/  UMOV UR6, 0x80 ;  /* 0x0000008000067882 */ /* 0x000fe40000000000 */
[----:B------:R-:W-:-:S04]  /*01d0*/  UIADD3 UR6, -UR6, 0x100000, URZ ;  /* 0x0010000006067890 */ /* 0x000fc8000fffe13f */
[----:B------:R-:W-:Y:S02]  /*01e0*/  USHF.L.U32 UR7, UR6, 0xb, URZ ;  /* 0x0000000b06077899 */ /* 0x000fe4000800063f */
[----:B------:R-:W-:Y:S02]  /*01f0*/  USHF.L.U32 UR6, UR6, 0x1, URZ ;  /* 0x0000000106067899 */ /* 0x000fe4000800063f */
[----:B0-----:R-:W-:Y:S02]  /*0200*/  ULEA UR8, UR8, UR4, 0x18 ;  /* 0x0000000408087291 */ /* 0x001fe4000f8ec03f */
[----:B------:R-:W-:-:S04]  /*0210*/  UIADD3 UR4, -UR5, 0x100000, URZ ;  /* 0x0010000005047890 */ /* 0x000fc8000fffe13f */
[----:B------:R-:W-:Y:S02]  /*0220*/  USHF.L.U32 UR5, UR4, 0xb, URZ ;  /* 0x0000000b04057899 */ /* 0x000fe4000800063f */
[----:B------:R-:W-:Y:S01]  /*0230*/  USHF.L.U32 UR4, UR4, 0x1, URZ ;  /* 0x0000000104047899 */ /* 0x000fe2000800063f */
[----:B------:R-:W0:Y:S11]  /*0240*/  FENCE.VIEW.ASYNC.S ;  /* 0x00000000000073c6 */ /* 0x000e360000000000 */
[----:B0-----:R0:W1:Y:S01]  /*0250*/  SYNCS.EXCH.64 URZ, [UR8], UR4 ;  /* 0x00000004083f75b2 */ /* 0x0010620008000100 */
[----:B------:R0:W2:Y:S01]  /*0260*/  SYNCS.EXCH.64 URZ, [UR8+0x90], UR6 ;  /* 0x00009006083f75b2 */ /* 0x0000a20008000100 */
[----:B------:R0:W3:Y:S01]  /*0270*/  SYNCS.EXCH.64 URZ, [UR8+0x8], UR4 ;  /* 0x00000804083f75b2 */ /* 0x0000e20008000100 */
[----:B------:R0:W4:Y:S01]  /*0280*/  SYNCS.EXCH.64 URZ, [UR8+0x98], UR6 ;  /* 0x00009806083f75b2 */ /* 0x0001220008000100 */
[----:B------:R0:W0:Y:S01]  /*0290*/  SYNCS.EXCH.64 URZ, [UR8+0x10], UR4 ;  /* 0x00001004083f75b2 */ /* 0x0000220008000100 */
        /* <DEDUP_REMOVED lines=31> */
[----:B-1234-:R-:W-:Y:S01]  /*0490*/  NOP ;  /* 0x0000000000007918 */ /* 0x01efe20000000000 */
.L_x_3:
[----:B0-----:R-:W-:Y:S05]  /*04a0*/  BSYNC B0 ;  /* 0x0000000000007941 */ /* 0x001fea0003800000 */
.L_x_2:
[----:B------:R-:W0:Y:S01]  /*04b0*/  SHFL.IDX PT, R6, R0, RZ, 0x1f ;  /* 0x00001fff00067589 */ /* 0x000e2200000e0000 */
[----:B------:R-:W-:Y:S01]  /*04c0*/  ELECT P0, URZ, PT ;  /* 0x00000000003f782f */ /* 0x000fe20003800000 */
[----:B------:R-:W-:Y:S01]  /*04d0*/  NOP ;  /* 0x0000000000007918 */ /* 0x000fe20000000000 */
[----:B------:R-:W-:Y:S01]  /*04e0*/  ELECT P1, URZ, PT ;  /* 0x00000000003f782f */ /* 0x000fe20003820000 */
[----:B------:R1:W2:Y:S01]  /*04f0*/  SHFL.IDX PT, R3, R0, RZ, 0x1f ;  /* 0x00001fff00037589 */ /* 0x0002a200000e0000 */
[----:B------:R-:W-:Y:S01]  /*0500*/  UMOV UR4, 0x20 ;  /* 0x0000002000047882 */ /* 0x000fe20000000000 */
[----:B------:R-:W-:Y:S01]  /*0510*/  UMOV UR11, 0x80 ;  /* 0x00000080000b7882 */ /* 0x000fe20000000000 */
[----:B------:R-:W-:Y:S01]  /*0520*/  NOP ;  /* 0x0000000000007918 */ /* 0x000fe20000000000 */
[----:B------:R-:W3:Y:S01]  /*0530*/  SHFL.IDX PT, R4, R4, RZ, 0x1f ;  /* 0x00001fff04047589 */ /* 0x000ee200000e0000 */
[C---:B------:R-:W-:Y:S01]  /*0540*/  VIADD R33, R5.reuse, 0xffffffff ;  /* 0xffffffff05217836 */ /* 0x040fe20000000000 */
[----:B------:R-:W-:Y:S01]  /*0550*/  ULDC.64 UR18, c[0x0][0x208] ;  /* 0x0000820000127ab9 */ /* 0x000fe20000000a00 */
[----:B------:R-:W-:-:S02]  /*0560*/  ISETP.NE.AND P3, PT, R5, RZ, PT ;  /* 0x000000ff0500720c */ /* 0x000fc40003f65270 */
[----:B-1----:R-:W-:Y:S02]  /*0570*/  SHF.R.S32.HI R0, RZ, 0x1f, R13 ;  /* 0x0000001fff007819 */ /* 0x002fe4000001140d */
[----:B------:R-:W-:Y:S02]  /*0580*/  ISETP.GE.U32.AND P2, PT, R33, 0x2, PT ;  /* 0x000000022100780c */ /* 0x000fe40003f46070 */
[----:B------:R-:W-:-:S04]  /*0590*/  LEA.HI R0, R0, R13, RZ, 0x7 ;  /* 0x0000000d00007211 */ /* 0x000fc800078f38ff */
[----:B------:R-:W-:Y:S02]  /*05a0*/  LOP3.LUT R0, R0, 0xffffff80, RZ, 0xc0, !PT ;  /* 0xffffff8000007812 */ /* 0x000fe400078ec0ff */
[----:B0-----:R-:W-:-:S03]  /*05b0*/  ISETP.NE.OR P0, PT, R6, RZ, !P0 ;  /* 0x000000ff0600720c */ /* 0x001fc60004705670 */
[----:B------:R-:W-:Y:S01]  /*05c0*/  IMAD.IADD R11, R13, 0x1, -R0 ;  /* 0x000000010d0b7824 */ /* 0x000fe200078e0a00 */
[----:B--2---:R-:W-:Y:S02]  /*05d0*/  ISETP.NE.OR P1, PT, R3, RZ, !P1 ;  /* 0x000000ff0300720c */ /* 0x004fe40004f25670 */
[----:B------:R-:W-:Y:S02]  /*05e0*/  SHF.R.S32.HI R3, RZ, 0x1f, R2 ;  /* 0x0000001fff037819 */ /* 0x000fe40000011402 */
[----:B---3--:R-:W-:Y:S02]  /*05f0*/  R2UR UR15, R4 ;  /* 0x00000000040f72ca */ /* 0x008fe400000e0000 */
[----:B------:R-:W-:-:S03]  /*0600*/  LEA.HI R3, R3, R2, RZ, 0x2 ;  /* 0x0000000203037211 */ /* 0x000fc600078f10ff */
[----:B------:R-:W-:Y:S01]  /*0610*/  VOTEU.ALL UP0, P0 ;  /* 0x00000000003f7886 */ /* 0x000fe20000000000 */
[----:B------:R-:W-:-:S03]  /*0620*/  LOP3.LUT R3, R3, 0xfffffffc, RZ, 0xc0, !PT ;  /* 0xfffffffc03037812 */ /* 0x000fc600078ec0ff */
[----:B------:R-:W-:Y:S01]  /*0630*/  VOTEU.ALL UP1, P1 ;  /* 0x00000000003f7886 */ /* 0x000fe20000820000 */
[----:B------:R-:W0:Y:S01]  /*0640*/  @!UP0 S2UR UR7, SR_CgaCtaId ;  /* 0x00000000000789c3 */ /* 0x000e220000008800 */
[----:B------:R-:W-:Y:S01]  /*0650*/  @!UP0 UMOV UR6, 0x400 ;  /* 0x0000040000068882 */ /* 0x000fe20000000000 */
[----:B------:R-:W-:-:S04]  /*0660*/  @!UP0 UIADD3 UR4, -UR4, 0x100000, URZ ;  /* 0x0010000004048890 */ /* 0x000fc8000fffe13f */
[----:B------:R-:W-:Y:S02]  /*0670*/  @!UP0 USHF.L.U32 UR5, UR4, 0xb, URZ ;  /* 0x0000000b04058899 */ /* 0x000fe4000800063f */
[----:B------:R-:W-:Y:S01]  /*0680*/  @!UP0 USHF.L.U32 UR4, UR4, 0x1, URZ ;  /* 0x0000000104048899 */ /* 0x000fe2000800063f */
[----:B------:R-:W-:Y:S01]  /*0690*/  IMAD.IADD R20, R2, 0x1, -R3 ;  /* 0x0000000102147824 */ /* 0x000fe200078e0a03 */
[----:B------:R-:W-:Y:S01]  /*06a0*/  @!UP1 UMOV UR9, 0x400 ;  /* 0x0000040000099882 */ /* 0x000fe20000000000 */
[----:B------:R-:W-:Y:S01]  /*06b0*/  VOTEU.ALL UP2, P1 ;  /* 0x00000000003f7886 */ /* 0x000fe20000840000 */
[----:B------:R-:W-:Y:S01]  /*06c0*/  VOTEU.ALL UP3, P1 ;  /* 0x00000000003f7886 */ /* 0x000fe20000860000 */
[----:B------:R-:W-:Y:S01]  /*06d0*/  VOTEU.ALL UP4, P1 ;  /* 0x00000000003f7886 */ /* 0x000fe20000880000 */
[----:B------:R-:W1:Y:S01]  /*06e0*/  @!UP1 S2UR UR10, SR_CgaCtaId ;  /* 0x00000000000a99c3 */ /* 0x000e620000008800 */
[----:B------:R-:W-:Y:S01]  /*06f0*/  VOTEU.ALL UP5, P1 ;  /* 0x00000000003f7886 */ /* 0x000fe200008a0000 */
[----:B0-----:R-:W-:-:S02]  /*0700*/  @!UP0 ULEA UR8, UR7, UR6, 0x18 ;  /* 0x0000000607088291 */ /* 0x001fc4000f8ec03f */
[----:B------:R-:W-:-:S04]  /*0710*/  @!UP1 UIADD3 UR6, -UR11, 0x100000, URZ ;  /* 0x001000000b069890 */ /* 0x000fc8000fffe13f */
[----:B------:R-:W-:Y:S02]  /*0720*/  @!UP1 USHF.L.U32 UR7, UR6, 0xb, URZ ;  /* 0x0000000b06079899 */ /* 0x000fe4000800063f */
[----:B------:R-:W-:Y:S01]  /*0730*/  @!UP1 USHF.L.U32 UR6, UR6, 0x1, URZ ;  /* 0x0000000106069899 */ /* 0x000fe2000800063f */
[----:B------:R-:W-:Y:S01]  /*0740*/  VOTEU.ALL UP0, P0 ;  /* 0x00000000003f7886 */ /* 0x000fe20000000000 */
[----:B-1----:R-:W-:Y:S01]  /*0750*/  @!UP1 ULEA UR9, UR10, UR9, 0x18 ;  /* 0x000000090a099291 */ /* 0x002fe2000f8ec03f */
[----:B------:R-:W-:Y:S02]  /*0760*/  VOTEU.ALL UP1, P0 ;  /* 0x00000000003f7886 */ /* 0x000fe40000020000 */
[----:B------:R-:W-:Y:S01]  /*0770*/  ULDC.64 UR10, c[0x0][0x598] ;  /* 0x00016600000a7ab9 */ /* 0x000fe20000000a00 */
[----:B------:R-:W-:Y:S01]  /*0780*/  ISETP.NE.AND P0, PT, R20, 0x3, PT ;  /* 0x000000031400780c */ /* 0x000fe20003f05270 */
[----:B------:R-:W0:Y:S02]  /*0790*/  FENCE.VIEW.ASYNC.S ;  /* 0x00000000000073c6 */ /* 0x000e240000000000 */
[----:B0-----:R0:W1:Y:S01]  /*07a0*/  @!UP0 SYNCS.EXCH.64 URZ, [UR8+0x150], UR4 ;  /* 0x00015004083f85b2 */ /* 0x0010620008000100 */
[----:B------:R-:W-:-:S02]  /*07b0*/  ISETP.NE.U32.AND P1, PT, RZ, UR10, PT ;  /* 0x0000000aff007c0c */ /* 0x000fc4000bf25070 */
[----:B------:R-:W-:Y:S02]  /*07c0*/  ISETP.EQ.OR P0, PT, R20, RZ, !P0 ;  /* 0x000000ff1400720c */ /* 0x000fe40004702670 */
[----:B------:R-:W-:Y:S02]  /*07d0*/  ISETP.NE.AND.EX P1, PT, RZ, UR11, PT, P1 ;  /* 0x0000000bff007c0c */ /* 0x000fe4000bf25310 */
[----:B------:R-:W-:-:S04]  /*07e0*/  ISETP.EQ.AND P0, PT, R5, RZ, P0 ;  /* 0x000000ff0500720c */ /* 0x000fc80000702270 */
[----:B------:R-:W-:-:S04]  /*07f0*/  SEL R7, RZ, 0x1, !P0 ;  /* 0x00000001ff077807 */ /* 0x000fc80004000000 */
[----:B------:R-:W-:Y:S01]  /*0800*/  SEL R7, R7, 0x2, P2 ;  /* 0x0000000207077807 */ /* 0x000fe20001000000 */
[----:B------:R0:W1:Y:S01]  /*0810*/  @!UP1 SYNCS.EXCH.64 URZ, [UR8+0x158], UR4 ;  /* 0x00015804083f95b2 */ /* 0x0000620008000100 */
[----:B------:R-:W-:Y:S01]  /*0820*/  NOP ;  /* 0x0000000000007918 */ /* 0x000fe20000000000 */
[----:B------:R0:W1:Y:S01]  /*0830*/  @!UP2 SYNCS.EXCH.64 URZ, [UR9+0x130], UR6 ;  /* 0x00013006093fa5b2 */ /* 0x0000620008000100 */
[----:B------:R0:W1:Y:S01]  /*0840*/  @!UP3 SYNCS.EXCH.64 URZ, [UR9+0x138], UR6 ;  /* 0x00013806093fb5b2 */ /* 0x0000620008000100 */
[----:B------:R0:W1:Y:S01]  /*0850*/  @!UP4 SYNCS.EXCH.64 URZ, [UR9+0x140], UR6 ;  /* 0x00014006093fc5b2 */ /* 0x0000620008000100 */
[----:B------:R0:W1:Y:S01]  /*0860*/  @!UP5 SYNCS.EXCH.64 URZ, [UR9+0x148], UR6 ;  /* 0x00014806093fd5b2 */ /* 0x0000620008000100 */
[----:B------:R-:W-:Y:S01]  /*0870*/  NOP ;  /* 0x0000000000007918 */ /* 0x000fe20000000000 */
[----:B-1----:R-:W-:Y:S06]  /*0880*/  BAR.SYNC.DEFER_BLOCKING 0x0 ;  /* 0x0000000000007b1d */ /* 0x002fec0000010000 */
[----:B0-----:R-:W-:Y:S05]  /*0890*/  @!P1 BRA `(.L_x_4) ;  /* 0x00000000001c9947 */ /* 0x001fea0003800000 */
[----:B------:R-:W0:Y:S02]  /*08a0*/  LDC.64 R2, c[0x0][0x598] ;  /* 0x00016600ff027b82 */ /* 0x000e240000000a00 */
[----:B0-----:R-:W2:Y:S02]  /*08b0*/  LDG.E.64 R2, desc[UR18][R2.64] ;  /* 0x0000001202027981 */ /* 0x001ea4000c1e1b00 */
[----:B--2---:R-:W-:-:S04]  /*08c0*/  ISETP.NE.U32.AND P0, PT, R2, RZ, PT ;  /* 0x000000ff0200720c */ /* 0x004fc80003f05070 */
[----:B------:R-:W-:-:S13]  /*08d0*/  ISETP.NE.AND.EX P0, PT, R3, RZ, PT, P0 ;  /* 0x000000ff0300720c */ /* 0x000fda0003f05300 */
[----:B------:R-:W-:Y:S05]  /*08e0*/  @!P0 BRA `(.L_x_4) ;  /* 0x0000000000088947 */ /* 0x000fea0003800000 */
[----:B------:R2:W5:Y:S01]  /*08f0*/  LD.E R10, desc[UR18][R2.64] ;  /* 0x00000012020a7980 */ /* 0x000562000c101900 */
[----:B------:R-:W-:Y:S05]  /*0900*/  BRA `(.L_x_5) ;  /* 0x0000000000207947 */ /* 0x000fea0003800000 */
.L_x_4:
[----:B------:R-:W-:Y:S02]  /*0910*/  ULDC.64 UR4, c[0x0][0x588] ;  /* 0x0001620000047ab9 */ /* 0x000fe40000000a00 */
[----:B------:R-:W-:-:S04]  /*0920*/  ISETP.NE.U32.AND P0, PT, RZ, UR4, PT ;  /* 0x00000004ff007c0c */ /* 0x000fc8000bf05070 */
[----:B------:R-:W-:-:S13]  /*0930*/  ISETP.NE.AND.EX P0, PT, RZ, UR5, PT, P0 ;  /* 0x00000005ff007c0c */ /* 0x000fda000bf05300 */
[----:B------:R-:W-:Y:S05]  /*0940*/  @!P0 BRA `(.L_x_6) ;  /* 0x00000000000c8947 */ /* 0x000fea0003800000 */
[----:B------:R-:W0:Y:S02]  /*0950*/  LDC.64 R2, c[0x0][0x588] ;  /* 0x00016200ff027b82 */ /* 0x000e240000000a00 */
[----:B0-----:R0:W5:Y:S01]  /*0960*/  LDG.E R10, desc[UR18][R2.64] ;  /* 0x00000012020a7981 */ /* 0x001162000c1e1900 */
[----:B------:R-:W-:Y:S05]  /*0970*/  BRA `(.L_x_5) ;  /* 0x0000000000047947 */ /* 0x000fea0003800000 */
.L_x_6:
[----:B------:R-:W1:Y:S02]  /*0980*/  LDC R10, c[0x0][0x580] ;  /* 0x00016000ff0a7b82 */ /* 0x000e640000000800 */
.L_x_5:
[----:B------:R-:W-:Y:S02]  /*0990*/  ULDC.64 UR4, c[0x0][0x5a0] ;  /* 0x0001680000047ab9 */ /* 0x000fe40000000a00 */
[----:B------:R-:W-:-:S04]  /*09a0*/  ISETP.NE.U32.AND P0, PT, RZ, UR4, PT ;  /* 0x00000004ff007c0c */ /* 0x000fc8000bf05070 */
[----:B------:R-:W-:-:S13]  /*09b0*/  ISETP.NE.AND.EX P0, PT, RZ, UR5, PT, P0 ;  /* 0x00000005ff007c0c */ /* 0x000fda000bf05300 */
[----:B------:R-:W-:Y:S05]  /*09c0*/  @!P0 BRA `(.L_x_7) ;  /* 0x00000000001c8947 */ /* 0x000fea0003800000 */
[----:B0-2---:R-:W0:Y:S02]  /*09d0*/  LDC.64 R2, c[0x0][0x5a0] ;  /* 0x00016800ff027b82 */ /* 0x005e240000000a00 */
[----:B0-----:R-:W2:Y:S02]  /*09e0*/  LDG.E.64 R2, desc[UR18][R2.64] ;  /* 0x0000001202027981 */ /* 0x001ea4000c1e1b00 */
[----:B--2---:R-:W-:-:S04]  /*09f0*/  ISETP.NE.U32.AND P0, PT, R2, RZ, PT ;  /* 0x000000ff0200720c */ /* 0x004fc80003f05070 */
[----:B------:R-:W-:-:S13]  /*0a00*/  ISETP.NE.AND.EX P0, PT, R3, RZ, PT, P0 ;  /* 0x000000ff0300720c */ /* 0x000fda0003f05300 */
[----:B------:R-:W-:Y:S05]  /*0a10*/  @!P0 BRA `(.L_x_7) ;  /* 0x0000000000088947 */ /* 0x000fea0003800000 */
[----:B------:R0:W5:Y:S01]  /*0a20*/  LD.E R12, desc[UR18][R2.64] ;  /* 0x00000012020c7980 */ /* 0x000162000c101900 */
[----:B------:R-:W-:Y:S05]  /*0a30*/  BRA `(.L_x_8) ;  /* 0x0000000000207947 */ /* 0x000fea0003800000 */
.L_x_7:
[----:B------:R-:W-:Y:S02]  /*0a40*/  ULDC.64 UR4, c[0x0][0x590] ;  /* 0x0001640000047ab9 */ /* 0x000fe40000000a00 */
[----:B------:R-:W-:-:S04]  /*0a50*/  ISETP.NE.U32.AND P0, PT, RZ, UR4, PT ;  /* 0x00000004ff007c0c */ /* 0x000fc8000bf05070 */
[----:B------:R-:W-:-:S13]  /*0a60*/  ISETP.NE.AND.EX P0, PT, RZ, UR5, PT, P0 ;  /* 0x00000005ff007c0c */ /* 0x000fda000bf05300 */
[----:B------:R-:W-:Y:S05]  /*0a70*/  @!P0 BRA `(.L_x_9) ;  /* 0x00000000000c8947 */ /* 0x000fea0003800000 */
[----:B0-2---:R-:W0:Y:S02]  /*0a80*/  LDC.64 R2, c[0x0][0x590] ;  /* 0x00016400ff027b82 */ /* 0x005e240000000a00 */
[----:B0-----:R4:W5:Y:S01]  /*0a90*/  LDG.E R12, desc[UR18][R2.64] ;  /* 0x00000012020c7981 */ /* 0x001962000c1e1900 */
[----:B------:R-:W-:Y:S05]  /*0aa0*/  BRA `(.L_x_8) ;  /* 0x0000000000047947 */ /* 0x000fea0003800000 */
.L_x_9:
[----:B------:R-:W3:Y:S02]  /*0ab0*/  LDC R12, c[0x0][0x584] ;  /* 0x00016100ff0c7b82 */ /* 0x000ee40000000800 */
.L_x_8:
[----:B------:R-:W1:Y:S01]  /*0ac0*/  LDC R0, c[0x0][0x65c] ;  /* 0x00019700ff007b82 */ /* 0x000e620000000800 */
[----:B------:R-:W0:Y:S01]  /*0ad0*/  S2R R21, SR_CTAID.Y ;  /* 0x0000000000157919 */ /* 0x000e220000002600 */
[----:B------:R-:W-:Y:S01]  /*0ae0*/  ULDC UR8, c[0x0][0x28c] ;  /* 0x0000a30000087ab9 */ /* 0x000fe20000000800 */
[----:B------:R-:W-:Y:S01]  /*0af0*/  ISETP.NE.AND P0, PT, R5, 0x2, PT ;  /* 0x000000020500780c */ /* 0x000fe20003f05270 */
[----:B------:R-:W-:Y:S01]  /*0b00*/  UIADD3 UR8, UR8, 0x3f, URZ ;  /* 0x0000003f08087890 */ /* 0x000fe2000fffe03f */
[----:B------:R-:W3:Y:S01]  /*0b10*/  S2R R14, SR_CTAID.X ;  /* 0x00000000000e7919 */ /* 0x000ee20000002500 */
[----:B------:R-:W-:Y:S01]  /*0b20*/  UMOV UR5, URZ ;  /* 0x0000003f00057c82 */ /* 0x000fe20008000000 */
[----:B------:R-:W-:Y:S01]  /*0b30*/  UMOV UR4, URZ ;  /* 0x0000003f00047c82 */ /* 0x000fe20008000000 */
[----:B------:R-:W-:-:S04]  /*0b40*/  USHF.R.S32.HI UR9, URZ, 0x1f, UR8 ;  /* 0x0000001f3f097899 */ /* 0x000fc80008011408 */
[----:B------:R-:W-:-:S04]  /*0b50*/  ULEA.HI UR9, UR9, UR8, URZ, 0x6 ;  /* 0x0000000809097291 */ /* 0x000fc8000f8f303f */
[----:B------:R-:W-:Y:S01]  /*0b60*/  USHF.R.S32.HI UR13, URZ, 0x6, UR9 ;  /* 0x000000063f0d7899 */ /* 0x000fe20008011409 */
[----:B-1----:R-:W-:-:S13]  /*0b70*/  ISETP.NE.AND P2, PT, R0, 0x1, PT ;  /* 0x000000010000780c */ /* 0x002fda0003f45270 */
[----:B------:R-:W3:Y:S01]  /*0b80*/  @P2 LDC R15, c[0x0][0x10] ;  /* 0x00000400ff0f2b82 */ /* 0x000ee20000000800 */
[----:B0-2-4-:R-:W-:Y:S02]  /*0b90*/  @P2 IMAD.MOV.U32 R2, RZ, RZ, R21 ;  /* 0x000000ffff022224 */ /* 0x015fe400078e0015 */
[----:B------:R-:W-:Y:S02]  /*0ba0*/  @P2 IMAD.MOV.U32 R3, RZ, RZ, RZ ;  /* 0x000000ffff032224 */ /* 0x000fe400078e00ff */
[----:B------:R-:W-:-:S03]  /*0bb0*/  @P2 IMAD.MOV.U32 R5, RZ, RZ, RZ ;  /* 0x000000ffff052224 */ /* 0x000fc600078e00ff */
[----:B------:R-:W0:Y:S01]  /*0bc0*/  @!P2 LDC R9, c[0x0][0xc] ;  /* 0x00000300ff09ab82 */ /* 0x000e220000000800 */
[----:B------:R-:W-:Y:S01]  /*0bd0*/  ULDC UR6, c[0x0][0xc] ;  /* 0x0000030000067ab9 */ /* 0x000fe20000000800 */
[----:B------:R-:W-:Y:S02]  /*0be0*/  ULDC UR7, c[0x0][0x10] ;  /* 0x0000040000077ab9 */ /* 0x000fe40000000800 */
[----:B------:R-:W-:-:S04]  /*0bf0*/  UIMAD.WIDE.U32 UR6, UR6, UR7, URZ ;  /* 0x00000007060672a5 */ /* 0x000fc8000f8e003f */
[----:B------:R-:W1:Y:S01]  /*0c00*/  LDC R8, c[0x0][0x14] ;  /* 0x00000500ff087b82 */ /* 0x000e620000000800 */
[----:B---3--:R-:W-:-:S04]  /*0c10*/  @P2 IMAD.WIDE.U32 R2, R14, R15, R2 ;  /* 0x0000000f0e022225 */ /* 0x008fc800078e0002 */
[----:B------:R-:W-:Y:S02]  /*0c20*/  IMAD.MOV.U32 R15, RZ, RZ, RZ ;  /* 0x000000ffff0f7224 */ /* 0x000fe400078e00ff */
[----:B------:R-:W-:Y:S02]  /*0c30*/  @P2 IMAD.IADD R3, R3, 0x1, R5 ;  /* 0x0000000103032824 */ /* 0x000fe400078e0205 */
[----:B0-----:R-:W-:-:S04]  /*0c40*/  @!P2 IMAD.WIDE.U32 R4, R9, R21, R14 ;  /* 0x000000150904a225 */ /* 0x001fc800078e000e */
[----:B------:R-:W-:Y:S02]  /*0c50*/  @!P2 IMAD.MOV.U32 R2, RZ, RZ, R4 ;  /* 0x000000ffff02a224 */ /* 0x000fe400078e0004 */
[----:B------:R-:W-:Y:S02]  /*0c60*/  @!P2 IMAD.MOV.U32 R3, RZ, RZ, R5 ;  /* 0x000000ffff03a224 */ /* 0x000fe400078e0005 */
[C---:B-1----:R-:W-:Y:S02]  /*0c70*/  IMAD R17, R8.reuse, UR7, RZ ;  /* 0x0000000708117c24 */ /* 0x042fe4000f8e02ff */
[----:B------:R-:W-:Y:S01]  /*0c80*/  IMAD.WIDE.U32 R8, R8, UR6, RZ ;  /* 0x0000000608087c25 */ /* 0x000fe2000f8e00ff */
[----:B------:R-:W-:-:S03]  /*0c90*/  ULDC.64 UR6, c[0x0][0x650] ;  /* 0x0001940000067ab9 */ /* 0x000fc60000000a00 */
[----:B------:R-:W-:Y:S01]  /*0ca0*/  IMAD.IADD R0, R9, 0x1, R17 ;  /* 0x0000000109007824 */ /* 0x000fe200078e0211 */
[----:B------:R-:W-:Y:S06]  /*0cb0*/  @P0 BRA `(.L_x_10) ;  /* 0x0000000000200947 */ /* 0x000fec0003800000 */
[----:B------:R-:W-:Y:S01]  /*0cc0*/  UISETP.GE.U32.AND UP0, UPT, UR13, 0x12, UPT ;  /* 0x000000120d00788c */ /* 0x000fe2000bf06070 */
[----:B------:R-:W-:Y:S01]  /*0cd0*/  IADD3 R2, P0, R2, R8, RZ ;  /* 0x0000000802027210 */ /* 0x000fe20007f1e0ff */
[----:B------:R-:W-:-:S04]  /*0ce0*/  UIMAD.WIDE.U32 UR4, UR13, 0x38e38e39, URZ ;  /* 0x38e38e390d0478a5 */ /* 0x000fc8000f8e003f */
[----:B------:R-:W-:Y:S01]  /*0cf0*/  USHF.R.U32.HI UR5, URZ, 0x2, UR5 ;  /* 0x000000023f057899 */ /* 0x000fe20008011605 */
[----:B------:R-:W-:Y:S02]  /*0d00*/  IMAD.X R3, R0, 0x1, R3, P0 ;  /* 0x0000000100037824 */ /* 0x000fe400000e0603 */
[----:B------:R-:W-:Y:S02]  /*0d10*/  UMOV UR4, URZ ;  /* 0x0000003f00047c82 */ /* 0x000fe40008000000 */
[----:B------:R-:W-:Y:S02]  /*0d20*/  @UP0 ULOP3.LUT UR4, UR5, 0x1, URZ, 0xc0, !UPT ;  /* 0x0000000105040892 */ /* 0x000fe4000f8ec03f */
[----:B------:R-:W-:-:S12]  /*0d30*/  UIMAD UR5, UR5, -0x12, UR13 ;  /* 0xffffffee050578a4 */ /* 0x000fd8000f8e020d */
.L_x_10:
[----:B------:R-:W-:Y:S01]  /*0d40*/  ISETP.GE.U32.AND P0, PT, R2, UR6, PT ;  /* 0x0000000602007c0c */ /* 0x000fe2000bf06070 */
[----:B------:R-:W-:Y:S01]  /*0d50*/  IMAD.MOV.U32 R6, RZ, RZ, -0x1 ;  /* 0xffffffffff067424 */ /* 0x000fe200078e00ff */
[----:B------:R-:W-:Y:S01]  /*0d60*/  PRMT R16, RZ, 0x7610, R16 ;  /* 0x00007610ff107816 */ /* 0x000fe20000000010 */
[----:B------:R-:W-:Y:S01]  /*0d70*/  IMAD.MOV.U32 R5, RZ, RZ, -0x1 ;  /* 0xffffffffff057424 */ /* 0x000fe200078e00ff */
[----:B------:R-:W-:Y:S01]  /*0d80*/  ISETP.GE.U32.AND.EX P0, PT, R3, UR7, PT, P0 ;  /* 0x0000000703007c0c */ /* 0x000fe2000bf06100 */
[----:B------:R-:W-:-:S12]  /*0d90*/  IMAD.MOV.U32 R4, RZ, RZ, -0x1 ;  /* 0xffffffffff047424 */ /* 0x000fd800078e00ff */
[----:B------:R-:W-:Y:S05]  /*0da0*/  @P0 BRA `(.L_x_11) ;  /* 0x00000004005c0947 */ /* 0x000fea0003800000 */
[----:B------:R-:W0:Y:S01]  /*0db0*/  LDC.64 R24, c[0x0][0x628] ;  /* 0x00018a00ff187b82 */ /* 0x000e220000000a00 */
[----:B------:R-:W-:Y:S02]  /*0dc0*/  IMAD.MOV.U32 R4, RZ, RZ, R2 ;  /* 0x000000ffff047224 */ /* 0x000fe400078e0002 */
[----:B------:R-:W-:-:S05]  /*0dd0*/  IMAD.MOV.U32 R5, RZ, RZ, R3 ;  /* 0x000000ffff057224 */ /* 0x000fca00078e0003 */
[----:B------:R-:W1:Y:S08]  /*0de0*/  LDC R6, c[0x0][0x630] ;  /* 0x00018c00ff067b82 */ /* 0x000e700000000800 */
[----:B------:R-:W2:Y:S01]  /*0df0*/  LDC.64 R26, c[0x0][0x620] ;  /* 0x00018800ff1a7b82 */ /* 0x000ea20000000a00 */
[----:B0-----:R-:W-:-:S04]  /*0e00*/  ISETP.NE.U32.AND P0, PT, R24, RZ, PT ;  /* 0x000000ff1800720c */ /* 0x001fc80003f05070 */
[----:B------:R-:W-:-:S13]  /*0e10*/  ISETP.NE.AND.EX P0, PT, R25, RZ, PT, P0 ;  /* 0x000000ff1900720c */ /* 0x000fda0003f05300 */
[----:B-12---:R-:W-:Y:S05]  /*0e20*/  @!P0 BRA `(.L_x_12) ;  /* 0x0000000000288947 */ /* 0x006fea0003800000 */
[----:B------:R-:W0:Y:S02]  /*0e30*/  LDC R19, c[0x0][0x634] ;  /* 0x00018d00ff137b82 */ /* 0x000e240000000800 */
[----:B0-----:R-:W-:-:S05]  /*0e40*/  IADD3 R19, P0, R2, R19, RZ ;  /* 0x0000001302137210 */ /* 0x001fca0007f1e0ff */
[----:B------:R-:W-:-:S04]  /*0e50*/  IMAD.X R23, RZ, RZ, R3, P0 ;  /* 0x000000ffff177224 */ /* 0x000fc800000e0603 */
[----:B------:R-:W-:-:S04]  /*0e60*/  IMAD.WIDE.U32 R4, R23, R24, RZ ;  /* 0x0000001817047225 */ /* 0x000fc800078e00ff */
[----:B------:R-:W-:-:S04]  /*0e70*/  IMAD.WIDE.U32 R16, P0, R19, R25, R4 ;  /* 0x0000001913107225 */ /* 0x000fc80007800004 */
[----:B------:R-:W-:-:S04]  /*0e80*/  IMAD.WIDE.U32 R4, R19, R24, RZ ;  /* 0x0000001813047225 */ /* 0x000fc800078e00ff */
[----:B------:R-:W-:Y:S01]  /*0e90*/  IMAD.X R19, RZ, RZ, RZ, P0 ;  /* 0x000000ffff137224 */ /* 0x000fe200000e06ff */
[----:B------:R-:W-:Y:S01]  /*0ea0*/  IADD3 RZ, P0, R5, R16, RZ ;  /* 0x0000001005ff7210 */ /* 0x000fe20007f1e0ff */
[----:B------:R-:W-:-:S04]  /*0eb0*/  IMAD.MOV.U32 R18, RZ, RZ, R17 ;  /* 0x000000ffff127224 */ /* 0x000fc800078e0011 */
[----:B------:R-:W-:-:S08]  /*0ec0*/  IMAD.WIDE.U32.X R4, R23, R25, R18, P0 ;  /* 0x0000001917047225 */ /* 0x000fd000000e0412 */
.L_x_12:
[--C-:B------:R-:W-:Y:S01]  /*0ed0*/  SHF.R.U64 R32, R4, R6, R5.reuse ;  /* 0x0000000604207219 */ /* 0x100fe20000001205 */
[----:B------:R-:W0:Y:S01]  /*0ee0*/  LDC.64 R28, c[0x0][0x640] ;  /* 0x00019000ff1c7b82 */ /* 0x000e220000000a00 */
[----:B------:R-:W-:Y:S01]  /*0ef0*/  I2FP.F32.U32 R4, R14 ;  /* 0x0000000e00047245 */ /* 0x000fe20000201000 */
[----:B------:R-:W-:Y:S01]  /*0f00*/  ULDC UR6, c[0x0][0x150] ;  /* 0x0000540000067ab9 */ /* 0x000fe20000000800 */
[----:B------:R-:W-:Y:S02]  /*0f10*/  SHF.R.U32.HI R5, RZ, R6, R5 ;  /* 0x00000006ff057219 */ /* 0x000fe40000011605 */
[----:B------:R-:W-:Y:S01]  /*0f20*/  IADD3 R17, P0, RZ, -R32, RZ ;  /* 0x80000020ff117210 */ /* 0x000fe20007f1e0ff */
[----:B------:R-:W-:Y:S01]  /*0f30*/  FMUL R6, R4, UR6 ;  /* 0x0000000604067c20 */ /* 0x000fe20008400000 */
[----:B------:R-:W-:Y:S01]  /*0f40*/  ULDC UR6, c[0x0][0x154] ;  /* 0x0000550000067ab9 */ /* 0x000fe20000000800 */
[----:B------:R-:W1:Y:S02]  /*0f50*/  LDC R18, c[0x0][0x618] ;  /* 0x00018600ff127b82 */ /* 0x000e640000000800 */
[----:B------:R-:W-:-:S02]  /*0f60*/  IMAD.X R19, RZ, RZ, ~R5, P0 ;  /* 0x000000ffff137224 */ /* 0x000fc400000e0e05 */
[----:B------:R-:W2:Y:S01]  /*0f70*/  F2I.U32.TRUNC.NTZ R6, R6 ;  /* 0x0000000600067305 */ /* 0x000ea2000020f000 */
[----:B------:R-:W-:-:S03]  /*0f80*/  IMAD.WIDE.U32 R4, R17, R26, R2 ;  /* 0x0000001a11047225 */ /* 0x000fc600078e0002 */
[----:B------:R-:W3:Y:S01]  /*0f90*/  LDC R15, c[0x0][0x144] ;  /* 0x00005100ff0f7b82 */ /* 0x000ee20000000800 */
[----:B------:R-:W-:-:S04]  /*0fa0*/  IMAD R16, R19, R26, RZ ;  /* 0x0000001a13107224 */ /* 0x000fc800078e02ff */
[----:B------:R-:W-:-:S03]  /*0fb0*/  IMAD R17, R17, R27, R16 ;  /* 0x0000001b11117224 */ /* 0x000fc600078e0210 */
[----:B------:R-:W4:Y:S01]  /*0fc0*/  LDC R22, c[0x0][0x608] ;  /* 0x00018200ff167b82 */ /* 0x000f220000000800 */
[----:B------:R-:W-:Y:S01]  /*0fd0*/  IMAD.IADD R17, R5, 0x1, R17 ;  /* 0x0000000105117824 */ /* 0x000fe200078e0211 */
[----:B0-----:R-:W-:Y:S01]  /*0fe0*/  ISETP.NE.U32.AND P0, PT, R28, RZ, PT ;  /* 0x000000ff1c00720c */ /* 0x001fe20003f05070 */
[----:B--2---:R-:W-:-:S03]  /*0ff0*/  IMAD.MOV R5, RZ, RZ, -R6 ;  /* 0x000000ffff057224 */ /* 0x004fc600078e0a06 */
[----:B------:R-:W-:Y:S02]  /*1000*/  ISETP.NE.AND.EX P0, PT, R29, RZ, PT, P0 ;  /* 0x000000ff1d00720c */ /* 0x000fe40003f05300 */
[----:B------:R-:W0:Y:S01]  /*1010*/  LDC R19, c[0x0][0x658] ;  /* 0x00019600ff137b82 */ /* 0x000e220000000800 */
[-CC-:B-1----:R-:W-:Y:S02]  /*1020*/  SHF.R.U64 R26, R4, R18.reuse, R17.reuse ;  /* 0x00000012041a7219 */ /* 0x182fe40000001211 */
[----:B------:R-:W-:Y:S02]  /*1030*/  I2FP.F32.U32 R4, R21 ;  /* 0x0000001500047245 */ /* 0x000fe40000201000 */
[----:B------:R-:W-:Y:S01]  /*1040*/  SHF.R.U32.HI R17, RZ, R18, R17 ;  /* 0x00000012ff117219 */ /* 0x000fe20000011611 */
[----:B------:R-:W-:Y:S02]  /*1050*/  IMAD.MOV.U32 R18, RZ, RZ, 0x1 ;  /* 0x00000001ff127424 */ /* 0x000fe400078e00ff */
[----:B------:R-:W1:Y:S01]  /*1060*/  LDC R24, c[0x0][0x148] ;  /* 0x00005200ff187b82 */ /* 0x000e620000000800 */
[----:B---3--:R-:W-:-:S02]  /*1070*/  IMAD R6, R15, R5, R14 ;  /* 0x000000050f067224 */ /* 0x008fc400078e020e */
[----:B------:R-:W-:Y:S01]  /*1080*/  FMUL R5, R4, UR6 ;  /* 0x0000000604057c20 */ /* 0x000fe20008400000 */
[----:B------:R-:W-:-:S04]  /*1090*/  IMAD.MOV.U32 R4, RZ, RZ, -0x1 ;  /* 0xffffffffff047424 */ /* 0x000fc800078e00ff */
[----:B------:R-:W2:Y:S01]  /*10a0*/  LDC R25, c[0x0][0x600] ;  /* 0x00018000ff197b82 */ /* 0x000ea20000000800 */
[-CC-:B----4-:R-:W-:Y:S02]  /*10b0*/  SHF.R.U64 R34, R26, R22.reuse, R17.reuse ;  /* 0x000000161a227219 */ /* 0x190fe40000001211 */
[----:B------:R-:W-:Y:S02]  /*10c0*/  SHF.R.U32.HI R14, RZ, R22, R17 ;  /* 0x00000016ff0e7219 */ /* 0x000fe40000011611 */
[----:B------:R3:W4:Y:S03]  /*10d0*/  F2I.U32.TRUNC.NTZ R22, R5 ;  /* 0x0000000500167305 */ /* 0x000726000020f000 */
[----:B------:R-:W1:Y:S01]  /*10e0*/  LDC R27, c[0x0][0x648] ;  /* 0x00019200ff1b7b82 */ /* 0x000e620000000800 */
[-C--:B0-----:R-:W-:Y:S02]  /*10f0*/  SHF.R.U64 R36, R34, R19.reuse, R14 ;  /* 0x0000001322247219 */ /* 0x081fe4000000120e */
[----:B------:R-:W-:-:S02]  /*1100*/  SHF.L.U32 R4, R4, R19, RZ ;  /* 0x0000001304047219 */ /* 0x000fc400000006ff */
[-C--:B------:R-:W-:Y:S02]  /*1110*/  SHF.R.U32.HI R14, RZ, R19.reuse, R14 ;  /* 0x00000013ff0e7219 */ /* 0x080fe4000001160e */
[----:B------:R-:W-:Y:S01]  /*1120*/  SHF.L.U32 R18, R18, R19, RZ ;  /* 0x0000001312127219 */ /* 0x000fe200000006ff */
[----:B------:R-:W0:Y:S01]  /*1130*/  LDC R31, c[0x0][0x638] ;  /* 0x00018e00ff1f7b82 */ /* 0x000e220000000800 */
[----:B------:R-:W-:Y:S01]  /*1140*/  LOP3.LUT R19, RZ, R4, RZ, 0x33, !PT ;  /* 0x00000004ff137212 */ /* 0x000fe200078e33ff */
[----:B------:R-:W-:Y:S02]  /*1150*/  IMAD.MOV.U32 R4, RZ, RZ, R36 ;  /* 0x000000ffff047224 */ /* 0x000fe400078e0024 */
[----:B---3--:R-:W-:-:S04]  /*1160*/  IMAD.MOV.U32 R5, RZ, RZ, R14 ;  /* 0x000000ffff057224 */ /* 0x008fc800078e000e */
[----:B------:R-:W3:Y:S01]  /*1170*/  LDC R30, c[0x0][0x610] ;  /* 0x00018400ff1e7b82 */ /* 0x000ee20000000800 */
[----:B----4-:R-:W-:Y:S05]  /*1180*/  @!P0 BRA `(.L_x_13) ;  /* 0x0000000000288947 */ /* 0x010fea0003800000 */
[----:B------:R-:W4:Y:S02]  /*1190*/  LDC R17, c[0x0][0x64c] ;  /* 0x00019300ff117b82 */ /* 0x000f240000000800 */
[----:B----4-:R-:W-:-:S05]  /*11a0*/  IADD3 R17, P0, R36, R17, RZ ;  /* 0x0000001124117210 */ /* 0x010fca0007f1e0ff */
        /* <DEDUP_REMOVED lines=8> */
.L_x_13:
[----:B-1----:R-:W-:Y:S01]  /*1230*/  SHF.R.U64 R4, R4, R27, R5 ;  /* 0x0000001b04047219 */ /* 0x002fe20000001205 */
[----:B--2---:R-:W-:Y:S01]  /*1240*/  VIADD R5, R25, 0xffffffff ;  /* 0xffffffff19057836 */ /* 0x004fe20000000000 */
[----:B------:R-:W-:Y:S01]  /*1250*/  LOP3.LUT R19, R34, R19, RZ, 0xc0, !PT ;  /* 0x0000001322137212 */ /* 0x000fe200078ec0ff */
[----:B------:R-:W-:Y:S02]  /*1260*/  IMAD.MOV R22, RZ, RZ, -R22 ;  /* 0x000000ffff167224 */ /* 0x000fe400078e0a16 */
[----:B------:R-:W-:Y:S01]  /*1270*/  IMAD.MOV R14, RZ, RZ, -R4 ;  /* 0x000000ffff0e7224 */ /* 0x000fe200078e0a04 */
[----:B------:R-:W-:Y:S01]  /*1280*/  LOP3.LUT R5, R26, R5, RZ, 0xc0, !PT ;  /* 0x000000051a057212 */ /* 0x000fe200078ec0ff */
[----:B------:R-:W-:Y:S02]  /*1290*/  IMAD R19, R18, R4, R19 ;  /* 0x0000000412137224 */ /* 0x000fe400078e0213 */
[----:B------:R-:W-:Y:S02]  /*12a0*/  @P2 IMAD R6, R24, R22, R21 ;  /* 0x0000001618062224 */ /* 0x000fe400078e0215 */
[----:B0-----:R-:W-:-:S02]  /*12b0*/  IMAD R4, R14, R31, R36 ;  /* 0x0000001f0e047224 */ /* 0x001fc400078e0224 */
[----:B---3--:R-:W-:Y:S02]  /*12c0*/  IMAD R6, R19, R30, R6 ;  /* 0x0000001e13067224 */ /* 0x008fe400078e0206 */
[----:B------:R-:W-:Y:S02]  /*12d0*/  IMAD R15, R4, R25, R5 ;  /* 0x00000019040f7224 */ /* 0x000fe400078e0205 */
[----:B------:R-:W-:Y:S02]  /*12e0*/  IMAD.MOV.U32 R16, RZ, RZ, 0x1 ;  /* 0x00000001ff107424 */ /* 0x000fe400078e00ff */
[----:B------:R-:W-:Y:S01]  /*12f0*/  IMAD.MOV.U32 R4, RZ, RZ, R32 ;  /* 0x000000ffff047224 */ /* 0x000fe200078e0020 */
[----:B------:R-:W-:Y:S02]  /*1300*/  SEL R5, R15, R6, !P2 ;  /* 0x000000060f057207 */ /* 0x000fe40005000000 */
[----:B------:R-:W-:-:S07]  /*1310*/  SEL R6, R6, R15, !P2 ;  /* 0x0000000f06067207 */ /* 0x000fce0005000000 */
.L_x_11:
[----:B------:R-:W-:Y:S05]  /*1320*/  @!P3 BRA `(.L_x_14) ;  /* 0x0000006c0058b947 */ /* 0x000fea0003800000 */
[----:B------:R-:W-:-:S13]  /*1330*/  ISETP.GT.U32.AND P0, PT, R33, 0x1, PT ;  /* 0x000000012100780c */ /* 0x000fda0003f04070 */
[----:B------:R-:W-:Y:S05]  /*1340*/  @P0 EXIT ;  /* 0x000000000000094d */ /* 0x000fea0003800000 */
.L_x_15:
[----:B------:R-:W-:-:S08]  /*1350*/  NOP ;  /* 0x0000000000007918 */ /* 0x000fd00000000000 */
[----:B------:R-:W0:Y:S02]  /*1360*/  USETMAXREG.TRY_ALLOC.CTAPOOL UP0, 0xe8 ;  /* 0x000000e8000079c8 */ /* 0x000e240008000600 */
[----:B0-----:R-:W-:-:S13]  /*1370*/  PLOP3.LUT P0, PT, PT, PT, UP0, 0x80, 0x0 ;  /* 0x000000000000781c */ /* 0x001fda0003f0f008 */
[----:B------:R-:W-:Y:S05]  /*1380*/  @!P0 BRA `(.L_x_15) ;  /* 0xfffffffc00f08947 */ /* 0x000fea000383ffff */
[----:B------:R-:W-:-:S13]  /*1390*/  LOP3.LUT P0, RZ, R16, 0xff, RZ, 0xc0, !PT ;  /* 0x000000ff10ff7812 */ /* 0x000fda000780c0ff */
[----:B------:R-:W-:Y:S05]  /*13a0*/  @!P0 EXIT ;  /* 0x000000000000894d */ /* 0x000fea0003800000 */
[----:B------:R-:W0:Y:S01]  /*13b0*/  S2UR UR6, SR_CgaCtaId ;  /* 0x00000000000679c3 */ /* 0x000e220000008800 */
[----:B------:R-:W-:Y:S01]  /*13c0*/  SHF.R.S32.HI R14, RZ, 0x1f, R11 ;  /* 0x0000001fff0e7819 */ /* 0x000fe2000001140b */
[----:B------:R-:W-:Y:S01]  /*13d0*/  UIADD3 UR7, UR15, -0x1, URZ ;  /* 0xffffffff0f077890 */ /* 0x000fe2000fffe03f */
[----:B------:R-:W-:Y:S01]  /*13e0*/  LOP3.LUT R146, R7, 0x1, RZ, 0xfc, !PT ;  /* 0x0000000107927812 */ /* 0x000fe200078efcff */
[----:B------:R-:W-:Y:S01]  /*13f0*/  UMOV UR12, 0x400 ;  /* 0x00000400000c7882 */ /* 0x000fe20000000000 */
[CC--:B------:R-:W-:Y:S01]  /*1400*/  LEA.HI R13, R14.reuse, R11.reuse, RZ, 0x2 ;  /* 0x0000000b0e0d7211 */ /* 0x0c0fe200078f10ff */
[----:B------:R-:W-:Y:S01]  /*1410*/  UISETP.LT.AND UP0, UPT, UR13, 0x1, UPT ;  /* 0x000000010d00788c */ /* 0x000fe2000bf01270 */
[----:B------:R-:W-:Y:S01]  /*1420*/  LEA.HI R17, R14, R11, RZ, 0x5 ;  /* 0x0000000b0e117211 */ /* 0x000fe200078f28ff */
[----:B------:R-:W-:Y:S01]  /*1430*/  USHF.L.U32 UR21, UR13, 0x1, URZ ;  /* 0x000000010d157899 */ /* 0x000fe2000800063f */
[--C-:B------:R-:W-:Y:S01]  /*1440*/  SHF.R.S32.HI R15, RZ, 0x2, R13.reuse ;  /* 0x00000002ff0f7819 */ /* 0x100fe2000001140d */
[----:B------:R-:W-:Y:S01]  /*1450*/  USEL UR14, UR13, 0x1, UP0 ;  /* 0x000000010d0e7887 */ /* 0x000fe20008000000 */
[----:B------:R-:W-:Y:S01]  /*1460*/  SHF.R.S32.HI R16, RZ, 0x1f, R13 ;  /* 0x0000001fff107819 */ /* 0x000fe2000001140d */
[----:B------:R-:W-:Y:S01]  /*1470*/  UISETP.NE.AND UP0, UPT, UR7, URZ, UPT ;  /* 0x0000003f0700728c */ /* 0x000fe2000bf05270 */
[----:B------:R-:W-:Y:S01]  /*1480*/  SHF.R.S32.HI R17, RZ, 0x5, R17 ;  /* 0x00000005ff117819 */ /* 0x000fe20000011411 */
[----:B------:R-:W-:Y:S01]  /*1490*/  UIADD3 UR14, -UR14, UR13, URZ ;  /* 0x0000000d0e0e7290 */ /* 0x000fe2000fffe13f */
[----:B------:R-:W-:-:S04]  /*14a0*/  LEA.HI R16, R16, R15, RZ, 0x3 ;  /* 0x0000000f10107211 */ /* 0x000fc800078f18ff */
[----:B------:R-:W-:Y:S01]  /*14b0*/  LOP3.LUT R16, R16, 0xfffffff8, RZ, 0xc0, !PT ;  /* 0xfffffff810107812 */ /* 0x000fe200078ec0ff */
[----:B0-----:R-:W-:-:S04]  /*14c0*/  ULEA UR12, UR6, UR12, 0x18 ;  /* 0x0000000c060c7291 */ /* 0x001fc8000f8ec03f */
[----:B------:R-:W-:Y:S01]  /*14d0*/  IMAD.IADD R14, R15, 0x1, -R16 ;  /* 0x000000010f0e7824 */ /* 0x000fe200078e0a10 */
[----:B------:R-:W-:Y:S01]  /*14e0*/  USHF.L.U32 UR6, UR7, 0x3, URZ ;  /* 0x0000000307067899 */ /* 0x000fe2000800063f */
[----:B------:R-:W-:Y:S01]  /*14f0*/  LOP3.LUT R16, R13, 0xfffffffc, RZ, 0xc0, !PT ;  /* 0xfffffffc0d107812 */ /* 0x000fe200078ec0ff */
[----:B------:R-:W-:Y:S01]  /*1500*/  USEL UR7, URZ, 0x1, UP0 ;  /* 0x000000013f077887 */ /* 0x000fe20008000000 */
[--C-:B------:R-:W-:Y:S01]  /*1510*/  IMAD R13, R17, -0x10, -R14.reuse ;  /* 0xfffffff0110d7824 */ /* 0x100fe200078e0a0e */
[----:B------:R-:W-:Y:S01]  /*1520*/  ULOP3.LUT UR6, UR6, 0x8, URZ, 0xc0, !UPT ;  /* 0x0000000806067892 */ /* 0x000fe2000f8ec03f */
[----:B------:R-:W-:Y:S01]  /*1530*/  SHF.R.S32.HI R15, RZ, 0x1f, R14 ;  /* 0x0000001fff0f7819 */ /* 0x000fe2000001140e */
[----:B------:R-:W-:Y:S01]  /*1540*/  UIADD3 UR22, UR12, 0x130, URZ ;  /* 0x000001300c167890 */ /* 0x000fe2000fffe03f */
[----:B------:R-:W-:Y:S01]  /*1550*/  IMAD.IADD R11, R11, 0x1, -R16 ;  /* 0x000000010b0b7824 */ /* 0x000fe200078e0a10 */
[----:B------:R-:W-:Y:S01]  /*1560*/  ULOP3.LUT UR23, UR6, 0x8, URZ, 0x3c, !UPT ;  /* 0x0000000806177892 */ /* 0x000fe2000f8e3c3f */
[----:B------:R-:W-:Y:S01]  /*1570*/  IMAD.U32 R148, RZ, RZ, UR7 ;  /* 0x00000007ff947e24 */ /* 0x000fe2000f8e00ff */
[----:B------:R-:W-:Y:S01]  /*1580*/  ULOP3.LUT UR16, UR6, 0x18, URZ, 0x3c, !UPT ;  /* 0x0000001806107892 */ /* 0x000fe2000f8e3c3f */
[----:B------:R-:W-:Y:S01]  /*1590*/  IMAD.WIDE R14, R17, 0x10, R14 ;  /* 0x00000010110e7825 */ /* 0x000fe200078e020e */
[----:B------:R-:W-:Y:S01]  /*15a0*/  ULEA UR15, UR15, UR22, 0x3 ;  /* 0x000000160f0f7291 */ /* 0x000fe2000f8e183f */
[----:B------:R-:W-:-:S02]  /*15b0*/  ULDC UR6, c[0x0][0x284] ;  /* 0x0000a10000067ab9 */ /* 0x000fc40000000800 */
[----:B------:R-:W-:-:S09]  /*15c0*/  VIADD R13, R13, UR6 ;  /* 0x000000060d0d7c36 */ /* 0x000fd20008000000 */
.L_x_170:
[----:B------:R-:W-:Y:S01]  /*15d0*/  SHF.L.U32 R16, R148, 0x1f, RZ ;  /* 0x0000001f94107819 */ /* 0x000fe200000006ff */
[----:B------:R-:W0:Y:S01]  /*15e0*/  LDC R17, c[0x0][0x28c] ;  /* 0x0000a300ff117b82 */ /* 0x000e220000000800 */
[----:B------:R-:W-:Y:S01]  /*15f0*/  UMOV UR6, URZ ;  /* 0x0000003f00067c82 */ /* 0x000fe20008000000 */
[----:B------:R-:W-:Y:S01]  /*1600*/  UMOV UR17, UR5 ;  /* 0x0000000500117c82 */ /* 0x000fe20008000000 */
[----:B-1----:R-:W1:Y:S01]  /*1610*/  SYNCS.PHASECHK.TRANS64.TRYWAIT P0, [UR15+-0x8], R16 ;  /* 0xfffff810ff0075a7 */ /* 0x002e62000800014f */
[----:B0-----:R-:W-:Y:S01]  /*1620*/  ISETP.GE.AND P1, PT, R17, 0x1, PT ;  /* 0x000000011100780c */ /* 0x001fe20003f26270 */
[----:B-1-34-:R-:W-:-:S12]  /*1630*/  @!P0 BRA `(.L_x_16) ;  /* 0x0000008000708947 */ /* 0x01afd80003800000 */
.L_x_206:
[----:B------:R-:W-:Y:S01]  /*1640*/  UMOV UR7, URZ ;  /* 0x0000003f00077c82 */ /* 0x000fe20008000000 */
[----:B------:R-:W-:Y:S01]  /*1650*/  UMOV UR8, URZ ;  /* 0x0000003f00087c82 */ /* 0x000fe20008000000 */
[----:B------:R-:W-:Y:S02]  /*1660*/  CS2R R22, SRZ ;  /* 0x0000000000167805 */ /* 0x000fe4000001ff00 */
[----:B------:R-:W-:Y:S02]  /*1670*/  CS2R R20, SRZ ;  /* 0x0000000000147805 */ /* 0x000fe4000001ff00 */
[----:B------:R-:W-:Y:S02]  /*1680*/  CS2R R88, SRZ ;  /* 0x0000000000587805 */ /* 0x000fe4000001ff00 */
[----:B------:R-:W-:Y:S02]  /*1690*/  CS2R R90, SRZ ;  /* 0x00000000005a7805 */ /* 0x000fe4000001ff00 */
[----:B------:R-:W-:-:S02]  /*16a0*/  CS2R R92, SRZ ;  /* 0x00000000005c7805 */ /* 0x000fc4000001ff00 */
[----:B------:R-:W-:Y:S02]  /*16b0*/  CS2R R94, SRZ ;  /* 0x00000000005e7805 */ /* 0x000fe4000001ff00 */
        /* <DEDUP_REMOVED lines=24> */
[----:B------:R-:W-:Y:S01]  /*1840*/  CS2R R144, SRZ ;  /* 0x0000000000907805 */ /* 0x000fe2000001ff00 */
[----:B------:R-:W-:Y:S01]  /*1850*/  IMAD.MOV.U32 R147, RZ, RZ, RZ ;  /* 0x000000ffff937224 */ /* 0x000fe200078e00ff */
[----:B------:R-:W-:Y:S01]  /*1860*/  CS2R R24, SRZ ;  /* 0x0000000000187805 */ /* 0x000fe2000001ff00 */
[----:B------:R-:W-:Y:S01]  /*1870*/  IMAD.MOV.U32 R149, RZ, RZ, RZ ;  /* 0x000000ffff957224 */ /* 0x000fe200078e00ff */
[----:B------:R-:W-:Y:S01]  /*1880*/  CS2R R26, SRZ ;  /* 0x00000000001a7805 */ /* 0x000fe2000001ff00 */
[----:B------:R-:W-:Y:S01]  /*1890*/  IMAD.U32 R19, RZ, RZ, UR4 ;  /* 0x00000004ff137e24 */ /* 0x000fe2000f8e00ff */
        /* <DEDUP_REMOVED lines=29> */
[----:B------:R-:W-:Y:S01]  /*1a70*/  CS2R R86, SRZ ;  /* 0x0000000000567805 */ /* 0x000fe2000001ff00 */
[----:B------:R-:W-:Y:S06]  /*1a80*/  @!P1 BRA `(.L_x_17) ;  /* 0x00000008003c9947 */ /* 0x000fec0003800000 */
[----:B------:R-:W-:-:S13]  /*1a90*/  ISETP.NE.AND P1, PT, R146, 0x3, PT ;  /* 0x000000039200780c */ /* 0x000fda0003f25270 */
[----:B------:R-:W-:Y:S05]  /*1aa0*/  @!P1 BRA `(.L_x_18) ;  /* 0x0000000000049947 */ /* 0x000fea0003800000 */
[----:B------:R-:W-:Y:S01]  /*1ab0*/  BPT.TRAP 0x1 ;  /* 0x000000040000795c */ /* 0x000fe20000300000 */
.L_x_18:
[----:B------:R-:W-:Y:S01]  /*1ac0*/  ULEA UR6, UR5, UR12, 0x3 ;  /* 0x0000000c05067291 */ /* 0x000fe2000f8e183f */
[----:B0-----:R-:W-:-:S05]  /*1ad0*/  IMAD.U32 R16, RZ, RZ, UR4 ;  /* 0x00000004ff107e24 */ /* 0x001fca000f8e00ff */
[----:B------:R-:W-:-:S04]  /*1ae0*/  SHF.L.U32 R16, R16, 0x1f, RZ ;  /* 0x0000001f10107819 */ /* 0x000fc800000006ff */
[----:B------:R0:W1:Y:S01]  /*1af0*/  SYNCS.PHASECHK.TRANS64.TRYWAIT P0, [UR6], R16 ;  /* 0x00000010ff0075a7 */ /* 0x0000620008000146 */
[----:B------:R-:W-:Y:S05]  /*1b00*/  @!P1 BRA `(.L_x_19) ;  /* 0x0000000000049947 */ /* 0x000fea0003800000 */
[----:B------:R-:W-:Y:S01]  /*1b10*/  BPT.TRAP 0x1 ;  /* 0x000000040000795c */ /* 0x000fe20000300000 */
.L_x_19:
[----:B-1----:R-:W-:Y:S05]  /*1b20*/  @P0 BRA `(.L_x_20) ;  /* 0x0000000000080947 */ /* 0x002fea0003800000 */
[----:B------:R-:W1:Y:S02]  /*1b30*/  SYNCS.PHASECHK.TRANS64.TRYWAIT P0, [UR6], R16 ;  /* 0x00000010ff0075a7 */ /* 0x000e640008000146 */
[----:B-1----:R-:W-:Y:S05]  /*1b40*/  @!P0 BRA `(.L_x_21) ;  /* 0x0000007c00448947 */ /* 0x002fea0003800000 */
.L_x_20:
[----:B------:R-:W-:Y:S01]  /*1b50*/  UIADD3 UR6, UR12, 0x200, URZ ;  /* 0x000002000c067890 */ /* 0x000fe2000fffe03f */
[----:B------:R-:W-:Y:S01]  /*1b60*/  WARPGROUP.ARRIVE ;  /* 0x00000000000079c5 */ /* 0x000fe20000000000 */
[----:B------:R-:W-:Y:S01]  /*1b70*/  UIADD3 UR7, UR12, 0x12200, URZ ;  /* 0x000122000c077890 */ /* 0x000fe2000fffe03f */
[----:B------:R-:W-:Y:S01]  /*1b80*/  CS2R R22, SRZ ;  /* 0x0000000000167805 */ /* 0x000fe2000001ff00 */
[----:B------:R-:W-:Y:S01]  /*1b90*/  USHF.R.U32.HI UR6, URZ, 0x4, UR6 ;  /* 0x000000043f067899 */ /* 0x000fe20008011606 */
[----:B------:R-:W-:Y:S01]  /*1ba0*/  CS2R R20, SRZ ;  /* 0x0000000000147805 */ /* 0x000fe2000001ff00 */
[----:B------:R-:W-:Y:S01]  /*1bb0*/  USHF.R.U32.HI UR7, URZ, 0x4, UR7 ;  /* 0x000000043f077899 */ /* 0x000fe20008011607 */
[----:B------:R-:W-:Y:S01]  /*1bc0*/  CS2R R88, SRZ ;  /* 0x0000000000587805 */ /* 0x000fe2000001ff00 */
[----:B------:R-:W-:Y:S01]  /*1bd0*/  ULOP3.LUT UR6, UR6, 0x3fff, URZ, 0xc0, !UPT ;  /* 0x00003fff06067892 */ /* 0x000fe2000f8ec03f */
[----:B------:R-:W-:Y:S01]  /*1be0*/  CS2R R90, SRZ ;  /* 0x00000000005a7805 */ /* 0x000fe2000001ff00 */
[----:B------:R-:W-:Y:S01]  /*1bf0*/  ULOP3.LUT UR7, UR7, 0x3fff, URZ, 0xc0, !UPT ;  /* 0x00003fff07077892 */ /* 0x000fe2000f8ec03f */
[----:B------:R-:W-:Y:S01]  /*1c00*/  CS2R R92, SRZ ;  /* 0x00000000005c7805 */ /* 0x000fe2000001ff00 */
[----:B------:R-:W-:Y:S01]  /*1c10*/  ULOP3.LUT UR6, UR6, 0x10000, URZ, 0xfc, !UPT ;  /* 0x0001000006067892 */ /* 0x000fe2000f8efc3f */
[----:B------:R-:W-:Y:S01]  /*1c20*/  CS2R R94, SRZ ;  /* 0x00000000005e7805 */ /* 0x000fe2000001ff00 */
[----:B------:R-:W-:Y:S01]  /*1c30*/  ULOP3.LUT UR7, UR7, 0x10000, URZ, 0xfc, !UPT ;  /* 0x0001000007077892 */ /* 0x000fe2000f8efc3f */
[----:B------:R-:W-:Y:S01]  /*1c40*/  CS2R R96, SRZ ;  /* 0x0000000000607805 */ /* 0x000fe2000001ff00 */
[----:B------:R-:W-:Y:S01]  /*1c50*/  ULEA UR8, UR5, UR6, 0x8 ;  /* 0x0000000605087291 */ /* 0x000fe2000f8e403f */
[----:B------:R-:W-:Y:S01]  /*1c60*/  CS2R R98, SRZ ;  /* 0x0000000000627805 */ /* 0x000fe2000001ff00 */
[----:B------:R-:W-:Y:S01]  /*1c70*/  ULEA UR10, UR5, UR7, 0x9 ;  /* 0x00000007050a7291 */ /* 0x000fe2000f8e483f */
[----:B------:R-:W-:Y:S01]  /*1c80*/  CS2R R100, SRZ ;  /* 0x0000000000647805 */ /* 0x000fe2000001ff00 */
[----:B------:R-:W-:Y:S01]  /*1c90*/  UMOV UR9, 0x80000020 ;  /* 0x8000002000097882 */ /* 0x000fe20000000000 */
[----:B------:R-:W-:Y:S01]  /*1ca0*/  UMOV UR11, 0x80000020 ;  /* 0x80000020000b7882 */ /* 0x000fe20000000000 */
[----:B------:R-:W-:Y:S01]  /*1cb0*/  ULDC UR7, c[0x0][0x50c] ;  /* 0x0001430000077ab9 */ /* 0x000fe20000000800 */
[----:B------:R-:W-:Y:S01]  /*1cc0*/  UMOV UR6, 0x2 ;  /* 0x0000000200067882 */ /* 0x000fe20000000000 */
[----:B------:R-:W-:Y:S01]  /*1cd0*/  UISETP.NE.AND UP0, UPT, UR7, 0x2, UPT ;  /* 0x000000020700788c */ /* 0x000fe2000bf05270 */
[----:B------:R-:W-:-:S02]  /*1ce0*/  CS2R R102, SRZ ;  /* 0x0000000000667805 */ /* 0x000fc4000001ff00 */
[----:B------:R-:W-:Y:S01]  /*1cf0*/  CS2R R104, SRZ ;  /* 0x0000000000687805 */ /* 0x000fe2000001ff00 */
[----:B------:R-:W-:Y:S01]  /*1d00*/  QGMMA.64x128x32.F32.E4M3.E4M3 R24, gdesc[UR8], RZ, !UPT ;  /* 0x01e00000081879f3 */ /* 0x000fe2000c7008ff */
[----:B------:R-:W-:Y:S01]  /*1d10*/  USEL UR7, URZ, 0x1, UP0 ;  /* 0x000000013f077887 */ /* 0x000fe20008000000 */
[----:B------:R-:W-:Y:S01]  /*1d20*/  CS2R R106, SRZ ;  /* 0x00000000006a7805 */ /* 0x000fe2000001ff00 */
[----:B------:R-:W-:Y:S01]  /*1d30*/  UIADD3 UR8, UR8, 0x2, URZ ;  /* 0x0000000208087890 */ /* 0x000fe2000fffe03f */
[----:B------:R-:W-:Y:S01]  /*1d40*/  CS2R R108, SRZ ;  /* 0x00000000006c7805 */ /* 0x000fe2000001ff00 */
[----:B------:R-:W-:Y:S01]  /*1d50*/  UIADD3 UR10, UR10, 0x2, URZ ;  /* 0x000000020a0a7890 */ /* 0x000fe2000fffe03f */
[----:B------:R-:W-:Y:S02]  /*1d60*/  CS2R R110, SRZ ;  /* 0x00000000006e7805 */ /* 0x000fe4000001ff00 */
[----:B------:R-:W-:Y:S01]  /*1d70*/  ISETP.NE.AND P0, PT, RZ, UR7, PT ;  /* 0x00000007ff007c0c */ /* 0x000fe2000bf05270 */
[----:B------:R-:W-:Y:S01]  /*1d80*/  UMOV UR9, 0x80000020 ;  /* 0x8000002000097882 */ /* 0x000fe20000000000 */
[----:B------:R-:W-:Y:S01]  /*1d90*/  UMOV UR11, 0x80000020 ;  /* 0x80000020000b7882 */ /* 0x000fe20000000000 */
        /* <DEDUP_REMOVED lines=17> */
[----:B------:R-:W-:Y:S02]  /*1eb0*/  IMAD.MOV.U32 R147, RZ, RZ, RZ ;  /* 0x000000ffff937224 */ /* 0x000fe400078e00ff */
[----:B------:R-:W-:Y:S01]  /*1ec0*/  IMAD.MOV.U32 R149, RZ, RZ, RZ ;  /* 0x000000ffff957224 */ /* 0x000fe200078e00ff */
[----:B------:R-:W-:Y:S01]  /*1ed0*/  QGMMA.64x128x32.F32.E4M3.E4M3 R24, gdesc[UR8], R24, gsb0 ;  /* 0x01e00000081879f3 */ /* 0x000fe20008000818 */
[----:B------:R-:W-:Y:S05]  /*1ee0*/  @!P0 BRA `(.L_x_22) ;  /* 0x0000000400088947 */ /* 0x000fea0003800000 */
[----:B------:R-:W-:Y:S02]  /*1ef0*/  WARPGROUP.DEPBAR.LE gsb0, 0x0 ;  /* 0x00008000000079c5 */ /* 0x000fe40000010000 */
[----:B------:R-:W-:-:S01]  /*1f00*/  FADD R149, RZ, R24 ;  /* 0x00000018ff957221 */ /* 0x000fc20000000000 */
[----:B------:R-:W-:Y:S01]  /*1f10*/  FADD R144, RZ, R25 ;  /* 0x00000019ff907221 */ /* 0x000fe20000000000 */
        /* <DEDUP_REMOVED lines=62> */
[----:B------:R-:W-:-:S06]  /*2300*/  UMOV UR6, URZ ;  /* 0x0000003f00067c82 */ /* 0x000fcc0008000000 */
.L_x_22:
[----:B------:R-:W-:-:S04]  /*2310*/  UIADD3 UR17, UR5, 0x1, URZ ;  /* 0x0000000105117890 */ /* 0x000fc8000fffe03f */
[----:B------:R-:W-:-:S04]  /*2320*/  UISETP.NE.AND UP0, UPT, UR17, 0x12, UPT ;  /* 0x000000121100788c */ /* 0x000fc8000bf05270 */
[----:B------:R-:W-:Y:S02]  /*2330*/  USEL UR8, URZ, 0x1, UP0 ;  /* 0x000000013f087887 */ /* 0x000fe40008000000 */
[----:B------:R-:W-:Y:S02]  /*2340*/  USEL UR17, UR17, URZ, UP0 ;  /* 0x0000003f11117287 */ /* 0x000fe40008000000 */
[----:B------:R-:W-:-:S06]  /*2350*/  ULOP3.LUT UR8, UR4, UR8, URZ, 0x3c, !UPT ;  /* 0x0000000804087292 */ /* 0x000fcc000f8e3c3f */
[----:B------:R-:W-:Y:S01]  /*2360*/  IMAD.U32 R19, RZ, RZ, UR8 ;  /* 0x00000008ff137e24 */ /* 0x000fe2000f8e00ff */
[----:B------:R-:W-:-:S06]  /*2370*/  UMOV UR8, 0x1 ;  /* 0x0000000100087882 */ /* 0x000fcc0000000000 */
.L_x_17:
[----:B------:R-:W-:-:S06]  /*2380*/  UISETP.GE.AND UP0, UPT, UR14, 0x1, UPT ;  /* 0x000000010e00788c */ /* 0x000fcc000bf06270 */
[----:B------:R-:W-:-:S13]  /*2390*/  PLOP3.LUT P0, PT, PT, PT, UP0, 0x80, 0x0 ;  /* 0x000000000000781c */ /* 0x000fda0003f0f008 */
[----:B------:R-:W-:Y:S05]  /*23a0*/  @!P0 BRA `(.L_x_23) ;  /* 0x0000000800048947 */ /* 0x000fea0003800000 */
[----:B01----:R-:W-:Y:S01]  /*23b0*/  IMAD.U32 R16, RZ, RZ, UR14 ;  /* 0x0000000eff107e24 */ /* 0x003fe2000f8e00ff */
[----:B------:R-:W-:Y:S01]  /*23c0*/  UMOV UR20, UR5 ;  /* 0x0000000500147c82 */ /* 0x000fe20008000000 */
[----:B------:R-:W-:-:S05]  /*23d0*/  ULDC UR24, c[0x0][0x50c] ;  /* 0x0001430000187ab9 */ /* 0x000fca0000000800 */
.L_x_31:
[----:B------:R-:W-:-:S13]  /*23e0*/  ISETP.NE.AND P1, PT, R146, 0x3, PT ;  /* 0x000000039200780c */ /* 0x000fda0003f25270 */
[----:B01----:R-:W-:Y:S05]  /*23f0*/  @!P1 BRA `(.L_x_24) ;  /* 0x0000000000049947 */ /* 0x003fea0003800000 */
[----:B------:R-:W-:Y:S01]  /*2400*/  BPT.TRAP 0x1 ;  /* 0x000000040000795c */ /* 0x000fe20000300000 */
.L_x_24:
[----:B------:R-:W-:Y:S01]  /*2410*/  ULEA UR9, UR17, UR12, 0x3 ;  /* 0x0000000c11097291 */ /* 0x000fe2000f8e183f */
[----:B------:R-:W-:-:S08]  /*2420*/  SHF.L.U32 R17, R19, 0x1f, RZ ;  /* 0x0000001f13117819 */ /* 0x000fd000000006ff */
[----:B------:R0:W1:Y:S01]  /*2430*/  SYNCS.PHASECHK.TRANS64.TRYWAIT P0, [UR9], R17 ;  /* 0x00000011ff0075a7 */ /* 0x0000620008000149 */
[----:B------:R-:W-:Y:S05]  /*2440*/  @!P1 BRA `(.L_x_25) ;  /* 0x0000000000049947 */ /* 0x000fea0003800000 */
[----:B------:R-:W-:Y:S01]  /*2450*/  BPT.TRAP 0x1 ;  /* 0x000000040000795c */ /* 0x000fe20000300000 */
.L_x_25:
[----:B-1----:R-:W-:Y:S05]  /*2460*/  @P0 BRA `(.L_x_26) ;  /* 0x0000000000080947 */ /* 0x002fea0003800000 */
[----:B------:R-:W1:Y:S02]  /*2470*/  SYNCS.PHASECHK.TRANS64.TRYWAIT P0, [UR9], R17 ;  /* 0x00000011ff0075a7 */ /* 0x000e640008000149 */
[----:B-1----:R-:W-:Y:S05]  /*2480*/  @!P0 BRA `(.L_x_27) ;  /* 0x00000074000c8947 */ /* 0x002fea0003800000 */
.L_x_26:
[----:B------:R-:W-:Y:S01]  /*2490*/  UIADD3 UR9, UR12, 0x200, URZ ;  /* 0x000002000c097890 */ /* 0x000fe2000fffe03f */
[----:B------:R-:W-:Y:S01]  /*24a0*/  WARPGROUP.ARRIVE ;  /* 0x00000000000079c5 */ /* 0x000fe20000000000 */
[----:B------:R-:W-:Y:S02]  /*24b0*/  UIADD3 UR10, UR12, 0x12200, URZ ;  /* 0x000122000c0a7890 */ /* 0x000fe4000fffe03f */
[----:B------:R-:W-:Y:S02]  /*24c0*/  UISETP.NE.AND UP0, UPT, UR7, URZ, UPT ;  /* 0x0000003f0700728c */ /* 0x000fe4000bf05270 */
[----:B------:R-:W-:Y:S02]  /*24d0*/  USHF.R.U32.HI UR9, URZ, 0x4, UR9 ;  /* 0x000000043f097899 */ /* 0x000fe40008011609 */
[----:B------:R-:W-:Y:S02]  /*24e0*/  USHF.R.U32.HI UR10, URZ, 0x4, UR10 ;  /* 0x000000043f0a7899 */ /* 0x000fe4000801160a */
[----:B------:R-:W-:-:S02]  /*24f0*/  USEL UR8, UR8, URZ, !UP0 ;  /* 0x0000003f08087287 */ /* 0x000fc4000c000000 */
[----:B------:R-:W-:Y:S02]  /*2500*/  ULOP3.LUT UR9, UR9, 0x3fff, URZ, 0xc0, !UPT ;  /* 0x00003fff09097892 */ /* 0x000fe4000f8ec03f */
[----:B------:R-:W-:Y:S02]  /*2510*/  ULOP3.LUT UR10, UR10, 0x3fff, URZ, 0xc0, !UPT ;  /* 0x00003fff0a0a7892 */ /* 0x000fe4000f8ec03f */
[----:B------:R-:W-:Y:S02]  /*2520*/  UISETP.NE.U32.AND UP0, UPT, UR8, URZ, UPT ;  /* 0x0000003f0800728c */ /* 0x000fe4000bf05070 */
[----:B------:R-:W-:Y:S02]  /*2530*/  ULOP3.LUT UR8, UR9, 0x10000, URZ, 0xfc, !UPT ;  /* 0x0001000009087892 */ /* 0x000fe4000f8efc3f */
[----:B------:R-:W-:Y:S02]  /*2540*/  ULOP3.LUT UR10, UR10, 0x10000, URZ, 0xfc, !UPT ;  /* 0x000100000a0a7892 */ /* 0x000fe4000f8efc3f */
[----:B------:R-:W-:-:S02]  /*2550*/  ULEA UR8, UR17, UR8, 0x8 ;  /* 0x0000000811087291 */ /* 0x000fc4000f8e403f */
[----:B------:R-:W-:Y:S01]  /*2560*/  ULEA UR10, UR17, UR10, 0x9 ;  /* 0x0000000a110a7291 */ /* 0x000fe2000f8e483f */
[----:B------:R-:W-:Y:S01]  /*2570*/  UMOV UR9, 0x80000020 ;  /* 0x8000002000097882 */ /* 0x000fe20000000000 */
[----:B------:R-:W-:Y:S01]  /*2580*/  UMOV UR11, 0x80000020 ;  /* 0x80000020000b7882 */ /* 0x000fe20000000000 */
[----:B------:R-:W-:-:S06]  /*2590*/  UIADD3 UR6, UR6, 0x2, URZ ;  /* 0x0000000206067890 */ /* 0x000fcc000fffe03f */
[----:B------:R-:W-:Y:S01]  /*25a0*/  QGMMA.64x128x32.F32.E4M3.E4M3 R24, gdesc[UR8], R24, UP0 ;  /* 0x01e00000081879f3 */ /* 0x000fe2000bf00818 */
[----:B------:R-:W-:Y:S02]  /*25b0*/  UIADD3 UR8, UR8, 0x2, URZ ;  /* 0x0000000208087890 */ /* 0x000fe4000fffe03f */
[----:B------:R-:W-:Y:S01]  /*25c0*/  UIADD3 UR10, UR10, 0x2, URZ ;  /* 0x000000020a0a7890 */ /* 0x000fe2000fffe03f */
[----:B------:R-:W-:Y:S01]  /*25d0*/  UMOV UR9, 0x80000020 ;  /* 0x8000002000097882 */ /* 0x000fe20000000000 */
[----:B------:R-:W-:Y:S01]  /*25e0*/  UMOV UR11, 0x80000020 ;  /* 0x80000020000b7882 */ /* 0x000fe20000000000 */
[----:B------:R-:W-:-:S04]  /*25f0*/  UISETP.NE.AND UP0, UPT, UR6, UR24, UPT ;  /* 0x000000180600728c */ /* 0x000fc8000bf05270 */
[----:B------:R-:W-:-:S06]  /*2600*/  USEL UR7, URZ, 0x1, UP0 ;  /* 0x000000013f077887 */ /* 0x000fcc0008000000 */
[----:B------:R-:W-:Y:S01]  /*2610*/  ISETP.NE.AND P0, PT, RZ, UR7, PT ;  /* 0x00000007ff007c0c */ /* 0x000fe2000bf05270 */
[----:B------:R-:W-:Y:S03]  /*2620*/  QGMMA.64x128x32.F32.E4M3.E4M3 R24, gdesc[UR8], R24, gsb0 ;  /* 0x01e00000081879f3 */ /* 0x000fe60008000818 */
[----:B------:R-:W-:-:S09]  /*2630*/  WARPGROUP.DEPBAR.LE gsb0, 0x1 ;  /* 0x00008000000079c5 */ /* 0x000fd20000010100 */
[----:B------:R-:W-:Y:S05]  /*2640*/  @!P0 BRA `(.L_x_28) ;  /* 0x0000000400088947 */ /* 0x000fea0003800000 */
[----:B------:R-:W-:Y:S02]  /*2650*/  WARPGROUP.DEPBAR.LE gsb0, 0x0 ;  /* 0x00008000000079c5 */ /* 0x000fe40000010000 */
[----:B------:R-:W-:-:S01]  /*2660*/  FADD R149, R24, R149 ;  /* 0x0000009518957221 */ /* 0x000fc20000000000 */
[----:B------:R-:W-:Y:S01]  /*2670*/  FADD R144, R25, R144 ;  /* 0x0000009019907221 */ /* 0x000fe20000000000 */
        /* <DEDUP_REMOVED lines=62> */
[----:B------:R-:W-:-:S06]  /*2a60*/  UMOV UR6, URZ ;  /* 0x0000003f00067c82 */ /* 0x000fcc0008000000 */
.L_x_28:
[----:B------:R-:W-:Y:S05]  /*2a70*/  @!P1 BRA `(.L_x_29) ;  /* 0x0000000000049947 */ /* 0x000fea0003800000 */
[----:B------:R-:W-:Y:S01]  /*2a80*/  BPT.TRAP 0x1 ;  /* 0x000000040000795c */ /* 0x000fe20000300000 */
.L_x_29:
[----:B------:R-:W-:Y:S01]  /*2a90*/  ULEA UR8, UR20, UR12, 0x3 ;  /* 0x0000000c14087291 */ /* 0x000fe2000f8e183f */
[----:B------:R-:W-:-:S03]  /*2aa0*/  ISETP.GT.U32.AND P0, PT, R7, 0x1, PT ;  /* 0x000000010700780c */ /* 0x000fc60003f04070 */
[----:B------:R-:W-:-:S04]  /*2ab0*/  UIADD3 UR8, UR8, 0x90, URZ ;  /* 0x0000009008087890 */ /* 0x000fc8000fffe03f */
[----:B------:R-:W-:-:S09]  /*2ac0*/  UPRMT UR8, URZ, 0x654, UR8 ;  /* 0x000006543f087896 */ /* 0x000fd20008000008 */
[----:B------:R-:W-:Y:S01]  /*2ad0*/  SYNCS.ARRIVE.TRANS64.RED.A1T0 RZ, [UR8], RZ ;  /* 0x000000ffffff79a7 */ /* 0x000fe20008100408 */
[----:B------:R-:W-:Y:S05]  /*2ae0*/  @P0 BRA `(.L_x_30) ;  /* 0x0000000000040947 */ /* 0x000fea0003800000 */
[----:B------:R-:W-:Y:S01]  /*2af0*/  BPT.TRAP 0x1 ;  /* 0x000000040000795c */ /* 0x000fe20000300000 */
.L_x_30:
[----:B------:R-:W-:Y:S01]  /*2b00*/  UIADD3 UR17, UR17, 0x1, URZ ;  /* 0x0000000111117890 */ /* 0x000fe2000fffe03f */
[C---:B------:R-:W-:Y:S01]  /*2b10*/  ISETP.GT.AND P0, PT, R16.reuse, 0x1, PT ;  /* 0x000000011000780c */ /* 0x040fe20003f04270 */
[----:B------:R-:W-:Y:S01]  /*2b20*/  UIADD3 UR20, UR20, 0x1, URZ ;  /* 0x0000000114147890 */ /* 0x000fe2000fffe03f */
[----:B------:R-:W-:Y:S01]  /*2b30*/  VIADD R16, R16, 0xffffffff ;  /* 0xffffffff10107836 */ /* 0x000fe20000000000 */
[----:B------:R-:W-:Y:S02]  /*2b40*/  UISETP.NE.AND UP0, UPT, UR17, 0x12, UPT ;  /* 0x000000121100788c */ /* 0x000fe4000bf05270 */
[----:B------:R-:W-:Y:S02]  /*2b50*/  UISETP.NE.AND UP1, UPT, UR20, 0x12, UPT ;  /* 0x000000121400788c */ /* 0x000fe4000bf25270 */
[----:B------:R-:W-:Y:S02]  /*2b60*/  USEL UR8, URZ, 0x1, UP0 ;  /* 0x000000013f087887 */ /* 0x000fe40008000000 */
[----:B------:R-:W-:-:S02]  /*2b70*/  USEL UR17, UR17, URZ, UP0 ;  /* 0x0000003f11117287 */ /* 0x000fc40008000000 */
[----:B------:R-:W-:Y:S02]  /*2b80*/  USEL UR20, UR20, URZ, UP1 ;  /* 0x0000003f14147287 */ /* 0x000fe40008800000 */
[----:B------:R-:W-:Y:S01]  /*2b90*/  LOP3.LUT R19, R19, UR8, RZ, 0x3c, !PT ;  /* 0x0000000813137c12 */ /* 0x000fe2000f8e3cff */
[----:B------:R-:W-:Y:S01]  /*2ba0*/  UMOV UR8, 0x1 ;  /* 0x0000000100087882 */ /* 0x000fe20000000000 */
[----:B------:R-:W-:Y:S08]  /*2bb0*/  @P0 BRA `(.L_x_31) ;  /* 0xfffffff800080947 */ /* 0x000ff0000383ffff */
.L_x_23:
[----:B------:R-:W-:Y:S01]  /*2bc0*/  UISETP.NE.AND UP0, UPT, UR6, URZ, UPT ;  /* 0x0000003f0600728c */ /* 0x000fe2000bf05270 */
[----:B01----:R-:W0:Y:S01]  /*2bd0*/  LDC R16, c[0x0][0x28c] ;  /* 0x0000a300ff107b82 */ /* 0x003e220000000800 */
[----:B------:R-:W-:Y:S02]  /*2be0*/  IMAD.U32 R17, RZ, RZ, UR23 ;  /* 0x00000017ff117e24 */ /* 0x000fe4000f8e00ff */
[----:B------:R-:W-:-:S06]  /*2bf0*/  USEL UR6, URZ, 0x1, !UP0 ;  /* 0x000000013f067887 */ /* 0x000fcc000c000000 */
[----:B------:R-:W-:-:S13]  /*2c00*/  ISETP.NE.AND P0, PT, RZ, UR6, PT ;  /* 0x00000006ff007c0c */ /* 0x000fda000bf05270 */
[----:B------:R-:W-:Y:S05]  /*2c10*/  @!P0 BRA `(.L_x_32) ;  /* 0x0000000400048947 */ /* 0x000fea0003800000 */
[----:B------:R-:W-:Y:S02]  /*2c20*/  WARPGROUP.DEPBAR.LE gsb0, 0x0 ;  /* 0x00008000000079c5 */ /* 0x000fe40000010000 */
[----:B------:R-:W-:Y:S01]  /*2c30*/  FADD R149, R24, R149 ;  /* 0x0000009518957221 */ /* 0x000fe20000000000 */
        /* <DEDUP_REMOVED lines=62> */
[----:B------:R-:W-:-:S07]  /*3020*/  FADD R22, R22, R87 ;  /* 0x0000005716167221 */ /* 0x000fce0000000000 */
.L_x_32:
[----:B0-----:R-:W-:Y:S01]  /*3030*/  ISETP.GE.AND P0, PT, R16, 0x1, PT ;  /* 0x000000011000780c */ /* 0x001fe20003f06270 */
[----:B------:R0:W-:Y:S01]  /*3040*/  SYNCS.ARRIVE.TRANS64.A1T0 RZ, [R17+UR22], RZ ;  /* 0x000000ff11ff79a7 */ /* 0x0001e20008100016 */
[----:B------:R-:W-:-:S11]  /*3050*/  WARPGROUP.DEPBAR.LE gsb0, 0x0 ;  /* 0x00008000000079c5 */ /* 0x000fd60000010000 */
[----:B------:R-:W-:Y:S05]  /*3060*/  @!P0 BRA `(.L_x_33) ;  /* 0x0000000000388947 */ /* 0x000fea0003800000 */
[----:B------:R-:W-:-:S13]  /*3070*/  ISETP.NE.AND P0, PT, R146, 0x3, PT ;  /* 0x000000039200780c */ /* 0x000fda0003f05270 */
[----:B------:R-:W-:Y:S05]  /*3080*/  @!P0 BRA `(.L_x_34) ;  /* 0x0000000000048947 */ /* 0x000fea0003800000 */
[----:B------:R-:W-:Y:S01]  /*3090*/  BPT.TRAP 0x1 ;  /* 0x000000040000795c */ /* 0x000fe20000300000 */
.L_x_34:
[----:B------:R-:W-:Y:S01]  /*30a0*/  UIADD3 UR8, UR14, UR5, URZ ;  /* 0x000000050e087290 */ /* 0x000fe2000fffe03f */
[----:B------:R-:W-:-:S03]  /*30b0*/  ISETP.GT.U32.AND P0, PT, R7, 0x1, PT ;  /* 0x000000010700780c */ /* 0x000fc60003f04070 */
[----:B------:R-:W-:-:S04]  /*30c0*/  UIMAD.WIDE.U32 UR6, UR8, 0x38e38e39, URZ ;  /* 0x38e38e39080678a5 */ /* 0x000fc8000f8e003f */
[----:B------:R-:W-:-:S04]  /*30d0*/  USHF.R.U32.HI UR6, URZ, 0x2, UR7 ;  /* 0x000000023f067899 */ /* 0x000fc80008011607 */
[----:B------:R-:W-:-:S04]  /*30e0*/  UIMAD UR8, UR6, -0x12, UR8 ;  /* 0xffffffee060878a4 */ /* 0x000fc8000f8e0208 */
[----:B------:R-:W-:-:S04]  /*30f0*/  ULEA UR8, UR8, UR12, 0x3 ;  /* 0x0000000c08087291 */ /* 0x000fc8000f8e183f */
[----:B------:R-:W-:-:S04]  /*3100*/  UIADD3 UR8, UR8, 0x90, URZ ;  /* 0x0000009008087890 */ /* 0x000fc8000fffe03f */
[----:B------:R-:W-:-:S09]  /*3110*/  UPRMT UR8, URZ, 0x654, UR8 ;  /* 0x000006543f087896 */ /* 0x000fd20008000008 */
[----:B------:R-:W-:Y:S01]  /*3120*/  SYNCS.ARRIVE.TRANS64.RED.A1T0 RZ, [UR8], RZ ;  /* 0x000000ffffff79a7 */ /* 0x000fe20008100408 */
[----:B------:R-:W-:Y:S05]  /*3130*/  @P0 BRA `(.L_x_33) ;  /* 0x0000000000040947 */ /* 0x000fea0003800000 */
[----:B------:R-:W-:Y:S01]  /*3140*/  BPT.TRAP 0x1 ;  /* 0x000000040000795c */ /* 0x000fe20000300000 */
.L_x_33:
[----:B------:R-:W-:Y:S01]  /*3150*/  SHF.L.U32 R16, R148, 0x1f, RZ ;  /* 0x0000001f94107819 */ /* 0x000fe200000006ff */
[----:B------:R-:W-:Y:S01]  /*3160*/  UIADD3 UR5, UR21, UR5, URZ ;  /* 0x0000000515057290 */ /* 0x000fe2000fffe03f */
[----:B------:R-:W1:Y:S01]  /*3170*/  LDC R32, c[0x0][0x288] ;  /* 0x0000a200ff207b82 */ /* 0x000e620000000800 */
[----:B------:R-:W-:Y:S01]  /*3180*/  UISETP.GE.U32.AND UP1, UPT, UR21, 0x12, UPT ;  /* 0x000000121500788c */ /* 0x000fe2000bf26070 */
[----:B------:R-:W-:Y:S01]  /*3190*/  IMAD.SHL.U32 R26, R11, 0x2, RZ ;  /* 0x000000020b1a7824 */ /* 0x000fe200078e00ff */
[----:B------:R-:W-:Y:S02]  /*31a0*/  UISETP.GT.U32.AND UP0, UPT, UR5, 0x11, UPT ;  /* 0x000000110500788c */ /* 0x000fe4000bf04070 */
[----:B------:R-:W-:Y:S02]  /*31b0*/  UIMAD.WIDE.U32 UR6, UR5, 0x38e38e39, URZ ;  /* 0x38e38e39050678a5 */ /* 0x000fe4000f8e003f */
[----:B------:R-:W-:Y:S01]  /*31c0*/  UISETP.LT.U32.AND UP0, UPT, UR21, 0x12, UP0 ;  /* 0x000000121500788c */ /* 0x000fe20008701070 */
[----:B------:R-:W2:Y:S01]  /*31d0*/  SYNCS.PHASECHK.TRANS64.TRYWAIT P0, [UR15+0x8], R16 ;  /* 0x00000810ff0075a7 */ /* 0x000ea2000800014f */
[----:B------:R-:W-:Y:S01]  /*31e0*/  USHF.R.U32.HI UR6, URZ, 0x2, UR7 ;  /* 0x000000023f067899 */ /* 0x000fe20008011607 */
[----:B------:R-:W-:Y:S01]  /*31f0*/  SHF.R.S32.HI R27, RZ, 0x1f, R26 ;  /* 0x0000001fff1b7819 */ /* 0x000fe2000001141a */
[----:B------:R-:W-:-:S02]  /*3200*/  USEL UR8, URZ, 0x1, !UP0 ;  /* 0x000000013f087887 */ /* 0x000fc4000c000000 */
[----:B------:R-:W-:Y:S02]  /*3210*/  UIMAD UR5, UR6, -0x12, UR5 ;  /* 0xffffffee060578a4 */ /* 0x000fe4000f8e0205 */
[----:B------:R-:W-:-:S04]  /*3220*/  ULOP3.LUT UR4, UR4, UR8, URZ, 0x3c, !UPT ;  /* 0x0000000804047292 */ /* 0x000fc8000f8e3c3f */
[----:B------:R-:W-:Y:S01]  /*3230*/  @UP1 ULOP3.LUT UR4, UR4, 0x1, UR6, 0x78, !UPT ;  /* 0x0000000104041892 */ /* 0x000fe2000f8e7806 */
[----:B-12---:R-:W-:Y:S11]  /*3240*/  @!P0 BRA `(.L_x_35) ;  /* 0x0000006400b48947 */ /* 0x006ff60003800000 */
.L_x_207:
[----:B------:R-:W-:Y:S01]  /*3250*/  IMAD.SHL.U32 R28, R6, 0x40, RZ ;  /* 0x00000040061c7824 */ /* 0x000fe200078e00ff */
[----:B------:R-:W-:Y:S01]  /*3260*/  ULDC UR8, c[0x0][0x284] ;  /* 0x0000a10000087ab9 */ /* 0x000fe20000000800 */
[----:B------:R-:W-:Y:S01]  /*3270*/  IMAD.SHL.U32 R29, R5, 0x80, RZ ;  /* 0x00000080051d7824 */ /* 0x000fe200078e00ff */
[----:B------:R-:W-:Y:S01]  /*3280*/  SHF.R.S32.HI R34, RZ, 0x1f, R4 ;  /* 0x0000001fff227819 */ /* 0x000fe20000011404 */
[----:B------:R-:W-:Y:S01]  /*3290*/  ULDC.64 UR6, c[0x0][0x5d0] ;  /* 0x0001740000067ab9 */ /* 0x000fe20000000a00 */
[----:B------:R-:W-:Y:S01]  /*32a0*/  ISETP.GE.AND P0, PT, R28, UR8, PT ;  /* 0x000000081c007c0c */ /* 0x000fe2000bf06270 */
[----:B0-----:R-:W-:Y:S01]  /*32b0*/  IMAD.WIDE.U32 R16, R4, UR6, R26 ;  /* 0x0000000604107c25 */ /* 0x001fe2000f8e001a */
[----:B------:R-:W-:Y:S02]  /*32c0*/  SHF.R.S32.HI R33, RZ, 0x1f, R29 ;  /* 0x0000001fff217819 */ /* 0x000fe4000001141d */
[C---:B------:R-:W-:Y:S01]  /*32d0*/  ISETP.GE.OR P0, PT, R29.reuse, R32, P0 ;  /* 0x000000201d00720c */ /* 0x040fe20000706670 */
[----:B------:R-:W-:Y:S01]  /*32e0*/  IMAD R5, R34, UR6, RZ ;  /* 0x0000000622057c24 */ /* 0x000fe2000f8e02ff */
[----:B------:R-:W-:-:S03]  /*32f0*/  IADD3 R16, P1, R29, R16, RZ ;  /* 0x000000101d107210 */ /* 0x000fc60007f3e0ff */
[----:B------:R-:W-:-:S05]  /*3300*/  IMAD R5, R4, UR7, R5 ;  /* 0x0000000704057c24 */ /* 0x000fca000f8e0205 */
[----:B------:R-:W-:-:S03]  /*3310*/  IADD3.X R17, R33, R17, R5, P1, !PT ;  /* 0x0000001121117210 */ /* 0x000fc60000ffe405 */
[----:B------:R-:W-:Y:S05]  /*3320*/  @P0 BRA `(.L_x_36) ;  /* 0x0000004400b80947 */ /* 0x000fea0003800000 */
[----:B------:R-:W0:Y:S01]  /*3330*/  LDC.64 R30, c[0x0][0x5c8] ;  /* 0x00017200ff1e7b82 */ /* 0x000e220000000a00 */
[----:B------:R-:W-:Y:S01]  /*3340*/  IMAD.WIDE R24, R6, 0x40, R14 ;  /* 0x0000004006187825 */ /* 0x000fe200078e020e */
[----:B------:R-:W-:Y:S01]  /*3350*/  ULDC.64 UR6, c[0x0][0x5c0] ;  /* 0x0001700000067ab9 */ /* 0x000fe20000000a00 */
[----:B------:R-:W-:Y:S02]  /*3360*/  BSSY B0, `(.L_x_36) ;  /* 0x000046a000007945 */ /* 0x000fe40003800000 */
[----:B------:R-:W-:-:S04]  /*3370*/  IMAD R6, R11, -0x2, R32 ;  /* 0xfffffffe0b067824 */ /* 0x000fc800078e0220 */
[----:B------:R-:W-:Y:S02]  /*3380*/  IMAD.IADD R6, R6, 0x1, -R29 ;  /* 0x0000000106067824 */ /* 0x000fe400078e0a1d */
[-C--:B0-----:R-:W-:Y:S02]  /*3390*/  IMAD R5, R25, R30.reuse, RZ ;  /* 0x0000001e19057224 */ /* 0x081fe400078e02ff */
[----:B------:R-:W-:-:S04]  /*33a0*/  IMAD.WIDE.U32 R16, R24, R30, R16 ;  /* 0x0000001e18107225 */ /* 0x000fc800078e0010 */
[----:B------:R-:W-:Y:S01]  /*33b0*/  IMAD R19, R24, R31, R5 ;  /* 0x0000001f18137224 */ /* 0x000fe200078e0205 */
[----:B------:R-:W-:Y:S02]  /*33c0*/  LEA R5, P0, R30, R16, 0x3 ;  /* 0x000000101e057211 */ /* 0x000fe400078018ff */
[----:B------:R-:W-:Y:S01]  /*33d0*/  IADD3 R18, P1, R16, UR6, RZ ;  /* 0x0000000610127c10 */ /* 0x000fe2000ff3e0ff */
[----:B------:R-:W-:Y:S01]  /*33e0*/  IMAD.IADD R19, R17, 0x1, R19 ;  /* 0x0000000111137824 */ /* 0x000fe200078e0213 */
[----:B------:R-:W-:-:S04]  /*33f0*/  IADD3 R16, P3, R5, UR6, RZ ;  /* 0x0000000605107c10 */ /* 0x000fc8000ff7e0ff */
[----:B------:R-:W-:Y:S01]  /*3400*/  LEA.HI.X R5, R30, R19, R31, 0x3, P0 ;  /* 0x000000131e057211 */ /* 0x000fe200000f1c1f */
[----:B------:R-:W-:Y:S01]  /*3410*/  IMAD.IADD R30, R13, 0x1, -R28 ;  /* 0x000000010d1e7824 */ /* 0x000fe200078e0a1c */
[----:B-----5:R-:W-:Y:S02]  /*3420*/  FSETP.NEU.AND P0, PT, R12, RZ, PT ;  /* 0x000000ff0c00720b */ /* 0x020fe40003f0d000 */
[----:B------:R-:W-:Y:S02]  /*3430*/  IADD3.X R19, R19, UR7, RZ, P1, !PT ;  /* 0x0000000713137c10 */ /* 0x000fe40008ffe4ff */
[----:B------:R-:W-:-:S09]  /*3440*/  IADD3.X R17, R5, UR7, RZ, P3, !PT ;  /* 0x0000000705117c10 */ /* 0x000fd20009ffe4ff */
[----:B------:R-:W-:Y:S05]  /*3450*/  @!P0 BRA `(.L_x_37) ;  /* 0x0000003400608947 */ /* 0x000fea0003800000 */
[----:B------:R-:W-:Y:S01]  /*3460*/  ULDC.64 UR6, c[0x0][0x5b8] ;  /* 0x00016e0000067ab9 */ /* 0x000fe20000000a00 */
[----:B------:R-:W-:Y:S01]  /*3470*/  ULDC.64 UR8, c[0x0][0x5a8] ;  /* 0x00016a0000087ab9 */ /* 0x000fe20000000a00 */
[----:B------:R-:W-:Y:S01]  /*3480*/  IMAD.WIDE.U32 R26, R4, UR6, R26 ;  /* 0x00000006041a7c25 */ /* 0x000fe2000f8e001a */
[----:B------:R-:W-:Y:S01]  /*3490*/  BSSY B1, `(.L_x_38) ;  /* 0x0000010000017945 */ /* 0x000fe20003800000 */
[----:B------:R-:W-:Y:S02]  /*34a0*/  PRMT R28, RZ, 0x7610, R28 ;  /* 0x00007610ff1c7816 */ /* 0x000fe4000000001c */
[----:B------:R-:W-:Y:S01]  /*34b0*/  IMAD R5, R34, UR6, RZ ;  /* 0x0000000622057c24 */ /* 0x000fe2000f8e02ff */
[----:B------:R-:W-:-:S03]  /*34c0*/  IADD3 R26, P0, R29, R26, RZ ;  /* 0x0000001a1d1a7210 */ /* 0x000fc60007f1e0ff */
[----:B------:R-:W-:Y:S01]  /*34d0*/  IMAD R5, R4, UR7, R5 ;  /* 0x0000000704057c24 */ /* 0x000fe2000f8e0205 */
[----:B------:R-:W-:Y:S02]  /*34e0*/  ULDC.64 UR6, c[0x0][0x5b0] ;  /* 0x00016c0000067ab9 */ /* 0x000fe40000000a00 */
[----:B------:R-:W-:Y:S02]  /*34f0*/  IMAD R29, R25, UR6, RZ ;  /* 0x00000006191d7c24 */ /* 0x000fe4000f8e02ff */
[----:B------:R-:W-:Y:S02]  /*3500*/  IADD3.X R27, R33, R27, R5, P0, !PT ;  /* 0x0000001b211b7210 */ /* 0x000fe400007fe405 */
[----:B------:R-:W-:Y:S01]  /*3510*/  ISETP.GE.AND P0, PT, R30, 0x1, PT ;  /* 0x000000011e00780c */ /* 0x000fe20003f06270 */
[C---:B------:R-:W-:Y:S02]  /*3520*/  IMAD R29, R24.reuse, UR7, R29 ;  /* 0x00000007181d7c24 */ /* 0x040fe4000f8e021d */
[----:B------:R-:W-:Y:S01]  /*3530*/  IMAD.WIDE.U32 R4, R24, UR6, R26 ;  /* 0x0000000618047c25 */ /* 0x000fe2000f8e001a */
[----:B------:R-:W-:-:S02]  /*3540*/  ISETP.LT.OR P4, PT, R6, 0x1, !P0 ;  /* 0x000000010600780c */ /* 0x000fc40004781670 */
[----:B------:R-:W-:-:S04]  /*3550*/  IADD3 R4, P1, R4, UR8, RZ ;  /* 0x0000000804047c10 */ /* 0x000fc8000ff3e0ff */
[----:B------:R-:W-:-:S07]  /*3560*/  IADD3.X R5, R5, UR9, R29, P1, !PT ;  /* 0x0000000905057c10 */ /* 0x000fce0008ffe41d */
[----:B------:R-:W-:Y:S05]  /*3570*/  @P4 BRA `(.L_x_39) ;  /* 0x0000000000044947 */ /* 0x000fea0003800000 */
[----:B------:R0:W5:Y:S02]  /*3580*/  LDG.E.U8 R28, desc[UR18][R4.64] ;  /* 0x00000012041c7981 */ /* 0x000164000c1e1100 */
.L_x_39:
[----:B------:R-:W-:Y:S05]  /*3590*/  BSYNC B1 ;  /* 0x0000000000017941 */ /* 0x000fea0003800000 */
.L_x_38:
[----:B-----5:R-:W-:Y:S01]  /*35a0*/  LOP3.LUT R28, R28, 0xff, RZ, 0xc0, !PT ;  /* 0x000000ff1c1c7812 */ /* 0x020fe200078ec0ff */
[----:B------:R-:W-:Y:S01]  /*35b0*/  BSSY B1, `(.L_x_40) ;  /* 0x000000b000017945 */ /* 0x000fe20003800000 */
[----:B------:R-:W-:Y:S02]  /*35c0*/  ISETP.LT.OR P3, PT, R6, 0x2, !P0 ;  /* 0x000000020600780c */ /* 0x000fe40004761670 */
[----:B------:R-:W-:-:S05]  /*35d0*/  F2FP.F16.E4M3.UNPACK_B R28, R28 ;  /* 0x0000001cff1c723e */ /* 0x000fca00020006ff */
[----:B------:R-:W-:-:S05]  /*35e0*/  HADD2.F32 R29, -RZ, R28.H0_H0 ;  /* 0x2000001cff1d7230 */ /* 0x000fca0000004100 */
[----:B------:R-:W-:-:S04]  /*35f0*/  FMUL R28, R29, R12 ;  /* 0x0000000c1d1c7220 */ /* 0x000fc80000400000 */
[----:B------:R-:W-:-:S05]  /*3600*/  FFMA R28, R149, R10, R28 ;  /* 0x0000000a951c7223 */ /* 0x000fca000000001c */
[----:B------:R-:W-:Y:S02]  /*3610*/  F2FP.SATFINITE.E4M3.F32.PACK_AB_MERGE_C R29, RZ, R28, RZ ;  /* 0x0000001cff1d723e */ /* 0x000fe400048070ff */
[----:B------:R-:W-:-:S03]  /*3620*/  PRMT R28, RZ, 0x7610, R28 ;  /* 0x00007610ff1c7816 */ /* 0x000fc6000000001c */
[----:B------:R1:W-:Y:S01]  /*3630*/  @!P4 STG.E.U8 desc[UR18][R18.64], R29 ;  /* 0x0000001d1200c986 */ /* 0x0003e2000c101112 */
[----:B------:R-:W-:Y:S05]  /*3640*/  @P3 BRA `(.L_x_41) ;  /* 0x0000000000043947 */ /* 0x000fea0003800000 */
[----:B------:R2:W5:Y:S02]  /*3650*/  LDG.E.U8 R28, desc[UR18][R4.64+0x1] ;  /* 0x00000112041c7981 */ /* 0x000564000c1e1100 */
.L_x_41:
[----:B------:R-:W-:Y:S05]  /*3660*/  BSYNC B1 ;  /* 0x0000000000017941 */ /* 0x000fea0003800000 */
.L_x_40:
[----:B-----5:R-:W-:Y:S01]  /*3670*/  LOP3.LUT R28, R28, 0xff, RZ, 0xc0, !PT ;  /* 0x000000ff1c1c7812 */ /* 0x020fe200078ec0ff */
[----:B------:R-:W-:Y:S01]  /*3680*/  BSSY B1, `(.L_x_42) ;  /* 0x0000013000017945 */ /* 0x000fe20003800000 */
[----:B------:R-:W-:Y:S02]  /*3690*/  IADD3 R31, P1, R24, 0x8, RZ ;  /* 0x00000008181f7810 */ /* 0x000fe40007f3e0ff */
[----:B------:R-:W-:-:S03]  /*36a0*/  F2FP.F16.E4M3.UNPACK_B R28, R28 ;  /* 0x0000001cff1c723e */ /* 0x000fc600020006ff */
[----:B------:R-:W-:Y:S01]  /*36b0*/  IMAD.X R24, RZ, RZ, R25, P1 ;  /* 0x000000ffff187224 */ /* 0x000fe200008e0619 */
[----:B------:R-:W-:Y:S01]  /*36c0*/  ISETP.GE.AND P1, PT, R30, 0x9, PT ;  /* 0x000000091e00780c */ /* 0x000fe20003f26270 */
[----:B-1----:R-:W-:Y:S02]  /*36d0*/  HADD2.F32 R29, -RZ, R28.H0_H0 ;  /* 0x2000001cff1d7230 */ /* 0x002fe40000004100 */
[----:B------:R-:W-:Y:S01]  /*36e0*/  IMAD R24, R24, UR6, RZ ;  /* 0x0000000618187c24 */ /* 0x000fe2000f8e02ff */
[----:B------:R-:W-:Y:S01]  /*36f0*/  ISETP.LT.OR P5, PT, R6, 0x1, !P1 ;  /* 0x000000010600780c */ /* 0x000fe20004fa1670 */
[----:B------:R-:W-:-:S04]  /*3700*/  IMAD.WIDE.U32 R26, R31, UR6, R26 ;  /* 0x000000061f1a7c25 */ /* 0x000fc8000f8e001a */
[----:B------:R-:W-:Y:S01]  /*3710*/  FMUL R29, R29, R12 ;  /* 0x0000000c1d1d7220 */ /* 0x000fe20000400000 */
[----:B------:R-:W-:-:S03]  /*3720*/  IMAD R31, R31, UR7, R24 ;  /* 0x000000071f1f7c24 */ /* 0x000fc6000f8e0218 */
[----:B------:R-:W-:Y:S01]  /*3730*/  FFMA R29, R144, R10, R29 ;  /* 0x0000000a901d7223 */ /* 0x000fe2000000001d */
[----:B------:R-:W-:Y:S02]  /*3740*/  IADD3 R24, P4, R26, UR8, RZ ;  /* 0x000000081a187c10 */ /* 0x000fe4000ff9e0ff */
[----:B------:R-:W-:Y:S02]  /*3750*/  PRMT R26, RZ, 0x7610, R26 ;  /* 0x00007610ff1a7816 */ /* 0x000fe4000000001a */
[----:B------:R-:W-:Y:S02]  /*3760*/  F2FP.SATFINITE.E4M3.F32.PACK_AB_MERGE_C R29, RZ, R29, RZ ;  /* 0x0000001dff1d723e */ /* 0x000fe400048070ff */
[----:B------:R-:W-:-:S03]  /*3770*/  IADD3.X R25, R27, UR9, R31, P4, !PT ;  /* 0x000000091b197c10 */ /* 0x000fc6000a7fe41f */
[----:B------:R1:W-:Y:S01]  /*3780*/  @!P3 STG.E.U8 desc[UR18][R18.64+0x1], R29 ;  /* 0x0000011d1200b986 */ /* 0x0003e2000c101112 */
[----:B------:R-:W-:Y:S05]  /*3790*/  @P5 BRA `(.L_x_43) ;  /* 0x0000000000045947 */ /* 0x000fea0003800000 */
[----:B------:R3:W5:Y:S02]  /*37a0*/  LDG.E.U8 R26, desc[UR18][R24.64] ;  /* 0x00000012181a7981 */ /* 0x000764000c1e1100 */
.L_x_43:
[----:B------:R-:W-:Y:S05]  /*37b0*/  BSYNC B1 ;  /* 0x0000000000017941 */ /* 0x000fea0003800000 */
.L_x_42:
        /* <DEDUP_REMOVED lines=12> */
.L_x_45:
[----:B------:R-:W-:Y:S05]  /*3880*/  BSYNC B1 ;  /* 0x0000000000017941 */ /* 0x000fea0003800000 */
.L_x_44:
[----:B-----5:R-:W-:Y:S01]  /*3890*/  LOP3.LUT R26, R26, 0xff, RZ, 0xc0, !PT ;  /* 0x000000ff1a1a7812 */ /* 0x020fe200078ec0ff */
[----:B------:R-:W-:Y:S01]  /*38a0*/  BSSY B1, `(.L_x_46) ;  /* 0x000000b000017945 */ /* 0x000fe20003800000 */
[----:B------:R-:W-:Y:S02]  /*38b0*/  ISETP.LT.OR P4, PT, R6, 0x9, !P0 ;  /* 0x000000090600780c */ /* 0x000fe40004781670 */
[----:B------:R-:W-:-:S05]  /*38c0*/  F2FP.F16.E4M3.UNPACK_B R26, R26 ;  /* 0x0000001aff1a723e */ /* 0x000fca00020006ff */
[----:B----4-:R-:W-:Y:S01]  /*38d0*/  HADD2.F32 R27, -RZ, R26.H0_H0 ;  /* 0x2000001aff1b7230 */ /* 0x010fe20000004100 */
[----:B------:R-:W-:-:S04]  /*38e0*/  PRMT R26, RZ, 0x7610, R26 ;  /* 0x00007610ff1a7816 */ /* 0x000fc8000000001a */
[----:B------:R-:W-:-:S04]  /*38f0*/  FMUL R27, R27, R12 ;  /* 0x0000000c1b1b7220 */ /* 0x000fc80000400000 */
[----:B------:R-:W-:-:S05]  /*3900*/  FFMA R27, R142, R10, R27 ;  /* 0x0000000a8e1b7223 */ /* 0x000fca000000001b */
[----:B------:R-:W-:-:S05]  /*3910*/  F2FP.SATFINITE.E4M3.F32.PACK_AB_MERGE_C R27, RZ, R27, RZ ;  /* 0x0000001bff1b723e */ /* 0x000fca00048070ff */
[----:B------:R4:W-:Y:S01]  /*3920*/  @!P3 STG.E.U8 desc[UR18][R16.64+0x1], R27 ;  /* 0x0000011b1000b986 */ /* 0x0009e2000c101112 */
[----:B------:R-:W-:Y:S05]  /*3930*/  @P4 BRA `(.L_x_47) ;  /* 0x0000000000044947 */ /* 0x000fea0003800000 */
[----:B------:R0:W5:Y:S02]  /*3940*/  LDG.E.U8 R26, desc[UR18][R4.64+0x8] ;  /* 0x00000812041a7981 */ /* 0x000164000c1e1100 */
.L_x_47:
[----:B------:R-:W-:Y:S05]  /*3950*/  BSYNC B1 ;  /* 0x0000000000017941 */ /* 0x000fea0003800000 */
.L_x_46:
[----:B-----5:R-:W-:Y:S01]  /*3960*/  LOP3.LUT R26, R26, 0xff, RZ, 0xc0, !PT ;  /* 0x000000ff1a1a7812 */ /* 0x020fe200078ec0ff */
[----:B------:R-:W-:Y:S01]  /*3970*/  BSSY B1, `(.L_x_48) ;  /* 0x000000b000017945 */ /* 0x000fe20003800000 */
[----:B------:R-:W-:Y:S02]  /*3980*/  ISETP.LT.OR P3, PT, R6, 0xa, !P0 ;  /* 0x0000000a0600780c */ /* 0x000fe40004761670 */
[----:B------:R-:W-:-:S05]  /*3990*/  F2FP.F16.E4M3.UNPACK_B R26, R26 ;  /* 0x0000001aff1a723e */ /* 0x000fca00020006ff */
[----:B----4-:R-:W-:-:S05]  /*39a0*/  HADD2.F32 R27, -RZ, R26.H0_H0 ;  /* 0x2000001aff1b7230 */ /* 0x010fca0000004100 */
[----:B------:R-:W-:-:S04]  /*39b0*/  FMUL R26, R27, R12 ;  /* 0x0000000c1b1a7220 */ /* 0x000fc80000400000 */
[----:B------:R-:W-:-:S05]  /*39c0*/  FFMA R26, R145, R10, R26 ;  /* 0x0000000a911a7223 */ /* 0x000fca000000001a */
[----:B------:R-:W-:Y:S02]  /*39d0*/  F2FP.SATFINITE.E4M3.F32.PACK_AB_MERGE_C R27, RZ, R26, RZ ;  /* 0x0000001aff1b723e */ /* 0x000fe400048070ff */
[----:B------:R-:W-:-:S03]  /*39e0*/  PRMT R26, RZ, 0x7610, R26 ;  /* 0x00007610ff1a7816 */ /* 0x000fc6000000001a */
[----:B------:R4:W-:Y:S01]  /*39f0*/  @!P4 STG.E.U8 desc[UR18][R18.64+0x8], R27 ;  /* 0x0000081b1200c986 */ /* 0x0009e2000c101112 */
[----:B------:R-:W-:Y:S05]  /*3a00*/  @P3 BRA `(.L_x_49) ;  /* 0x0000000000043947 */ /* 0x000fea0003800000 */
[----:B------:R0:W5:Y:S02]  /*3a10*/  LDG.E.U8 R26, desc[UR18][R4.64+0x9] ;  /* 0x00000912041a7981 */ /* 0x000164000c1e1100 */
.L_x_49:
[----:B------:R-:W-:Y:S05]  /*3a20*/  BSYNC B1 ;  /* 0x0000000000017941 */ /* 0x000fea0003800000 */
.L_x_48:
        /* <DEDUP_REMOVED lines=12> */
.L_x_51:
[----:B------:R-:W-:Y:S05]  /*3af0*/  BSYNC B1 ;  /* 0x0000000000017941 */ /* 0x000fea0003800000 */
.L_x_50:
        /* <DEDUP_REMOVED lines=12> */
.L_x_53:
[----:B------:R-:W-:Y:S05]  /*3bc0*/  BSYNC B1 ;  /* 0x0000000000017941 */ /* 0x000fea0003800000 */
.L_x_52:
        /* <DEDUP_REMOVED lines=12> */
.L_x_55:
[----:B------:R-:W-:Y:S05]  /*3c90*/  BSYNC B1 ;  /* 0x0000000000017941 */ /* 0x000fea0003800000 */
.L_x_54:
        /* <DEDUP_REMOVED lines=12> */
.L_x_57:
[----:B------:R-:W-:Y:S05]  /*3d60*/  BSYNC B1 ;  /* 0x0000000000017941 */ /* 0x000fea0003800000 */
.L_x_56:
        /* <DEDUP_REMOVED lines=12> */
.L_x_59:
[----:B------:R-:W-:Y:S05]  /*3e30*/  BSYNC B1 ;  /* 0x0000000000017941 */ /* 0x000fea0003800000 */
.L_x_58:
        /* <DEDUP_REMOVED lines=12> */
.L_x_61:
[----:B------:R-:W-:Y:S05]  /*3f00*/  BSYNC B1 ;  /* 0x0000000000017941 */ /* 0x000fea0003800000 */
.L_x_60:
        /* <DEDUP_REMOVED lines=12> */
.L_x_63:
[----:B------:R-:W-:Y:S05]  /*3fd0*/  BSYNC B1 ;  /* 0x0000000000017941 */ /* 0x000fea0003800000 */
.L_x_62:
        /* <DEDUP_REMOVED lines=12> */
.L_x_65:
[----:B------:R-:W-:Y:S05]  /*40a0*/  BSYNC B1 ;  /* 0x0000000000017941 */ /* 0x000fea0003800000 */
.L_x_64:
        /* <DEDUP_REMOVED lines=12> */
.L_x_67:
[----:B------:R-:W-:Y:S05]  /*4170*/  BSYNC B1 ;  /* 0x0000000000017941 */ /* 0x000fea0003800000 */
.L_x_66:
        /* <DEDUP_REMOVED lines=12> */
.L_x_69:
[----:B------:R-:W-:Y:S05]  /*4240*/  BSYNC B1 ;  /* 0x0000000000017941 */ /* 0x000fea0003800000 */
.L_x_68:
        /* <DEDUP_REMOVED lines=12> */
.L_x_71:
[----:B------:R-:W-:Y:S05]  /*4310*/  BSYNC B1 ;  /* 0x0000000000017941 */ /* 0x000fea0003800000 */
.L_x_70:
        /* <DEDUP_REMOVED lines=12> */
.L_x_73:
[----:B------:R-:W-:Y:S05]  /*43e0*/  BSYNC B1 ;  /* 0x0000000000017941 */ /* 0x000fea0003800000 */
.L_x_72:
        /* <DEDUP_REMOVED lines=12> */
.L_x_75:
[----:B------:R-:W-:Y:S05]  /*44b0*/  BSYNC B1 ;  /* 0x0000000000017941 */ /* 0x000fea0003800000 */
.L_x_74:
        /* <DEDUP_REMOVED lines=12> */
.L_x_77:
[----:B------:R-:W-:Y:S05]  /*4580*/  BSYNC B1 ;  /* 0x0000000000017941 */ /* 0x000fea0003800000 */
.L_x_76:
        /* <DEDUP_REMOVED lines=12> */
.L_x_79:
[----:B------:R-:W-:Y:S05]  /*4650*/  BSYNC B1 ;  /* 0x0000000000017941 */ /* 0x000fea0003800000 */
.L_x_78:
        /* <DEDUP_REMOVED lines=12> */
.L_x_81:
[----:B------:R-:W-:Y:S05]  /*4720*/  BSYNC B1 ;  /* 0x0000000000017941 */ /* 0x000fea0003800000 */
.L_x_80:
        /* <DEDUP_REMOVED lines=12> */
.L_x_83:
[----:B------:R-:W-:Y:S05]  /*47f0*/  BSYNC B1 ;  /* 0x0000000000017941 */ /* 0x000fea0003800000 */
.L_x_82:
        /* <DEDUP_REMOVED lines=12> */
.L_x_85:
[----:B------:R-:W-:Y:S05]  /*48c0*/  BSYNC B1 ;  /* 0x0000000000017941 */ /* 0x000fea0003800000 */
.L_x_84:
        /* <DEDUP_REMOVED lines=12> */
.L_x_87:
[----:B------:R-:W-:Y:S05]  /*4990*/  BSYNC B1 ;  /* 0x0000000000017941 */ /* 0x000fea0003800000 */
.L_x_86:
        /* <DEDUP_REMOVED lines=12> */
.L_x_89:
[----:B------:R-:W-:Y:S05]  /*4a60*/  BSYNC B1 ;  /* 0x0000000000017941 */ /* 0x000fea0003800000 */
.L_x_88:
        /* <DEDUP_REMOVED lines=12> */
.L_x_91:
[----:B------:R-:W-:Y:S05]  /*4b30*/  BSYNC B1 ;  /* 0x0000000000017941 */ /* 0x000fea0003800000 */
.L_x_90:
        /* <DEDUP_REMOVED lines=12> */
.L_x_93:
[----:B------:R-:W-:Y:S05]  /*4c00*/  BSYNC B1 ;  /* 0x0000000000017941 */ /* 0x000fea0003800000 */
.L_x_92:
        /* <DEDUP_REMOVED lines=12> */
.L_x_95:
[----:B------:R-:W-:Y:S05]  /*4cd0*/  BSYNC B1 ;  /* 0x0000000000017941 */ /* 0x000fea0003800000 */
.L_x_94:
        /* <DEDUP_REMOVED lines=12> */
.L_x_97:
[----:B------:R-:W-:Y:S05]  /*4da0*/  BSYNC B1 ;  /* 0x0000000000017941 */ /* 0x000fea0003800000 */
.L_x_96:
        /* <DEDUP_REMOVED lines=12> */
.L_x_99:
[----:B------:R-:W-:Y:S05]  /*4e70*/  BSYNC B1 ;  /* 0x0000000000017941 */ /* 0x000fea0003800000 */
.L_x_98:
        /* <DEDUP_REMOVED lines=12> */
.L_x_101:
[----:B------:R-:W-:Y:S05]  /*4f40*/  BSYNC B1 ;  /* 0x0000000000017941 */ /* 0x000fea0003800000 */
.L_x_100:
        /* <DEDUP_REMOVED lines=12> */
.L_x_103:
[----:B------:R-:W-:Y:S05]  /*5010*/  BSYNC B1 ;  /* 0x0000000000017941 */ /* 0x000fea0003800000 */
.L_x_102:
        /* <DEDUP_REMOVED lines=12> */
.L_x_105:
[----:B------:R-:W-:Y:S05]  /*50e0*/  BSYNC B1 ;  /* 0x0000000000017941 */ /* 0x000fea0003800000 */
.L_x_104:
        /* <DEDUP_REMOVED lines=12> */
.L_x_107:
[----:B------:R-:W-:Y:S05]  /*51b0*/  BSYNC B1 ;  /* 0x0000000000017941 */ /* 0x000fea0003800000 */
.L_x_106:
        /* <DEDUP_REMOVED lines=12> */
.L_x_109:
[----:B------:R-:W-:Y:S05]  /*5280*/  BSYNC B1 ;  /* 0x0000000000017941 */ /* 0x000fea0003800000 */
.L_x_108:
        /* <DEDUP_REMOVED lines=12> */
.L_x_111:
[----:B------:R-:W-:Y:S05]  /*5350*/  BSYNC B1 ;  /* 0x0000000000017941 */ /* 0x000fea0003800000 */
.L_x_110:
        /* <DEDUP_REMOVED lines=12> */
.L_x_113:
[----:B------:R-:W-:Y:S05]  /*5420*/  BSYNC B1 ;  /* 0x0000000000017941 */ /* 0x000fea0003800000 */
.L_x_112:
        /* <DEDUP_REMOVED lines=12> */
.L_x_115:
[----:B------:R-:W-:Y:S05]  /*54f0*/  BSYNC B1 ;  /* 0x0000000000017941 */ /* 0x000fea0003800000 */
.L_x_114:
        /* <DEDUP_REMOVED lines=12> */
.L_x_117:
[----:B------:R-:W-:Y:S05]  /*55c0*/  BSYNC B1 ;  /* 0x0000000000017941 */ /* 0x000fea0003800000 */
.L_x_116:
        /* <DEDUP_REMOVED lines=12> */
.L_x_119:
[----:B------:R-:W-:Y:S05]  /*5690*/  BSYNC B1 ;  /* 0x0000000000017941 */ /* 0x000fea0003800000 */
.L_x_118:
        /* <DEDUP_REMOVED lines=12> */
.L_x_121:
[----:B------:R-:W-:Y:S05]  /*5760*/  BSYNC B1 ;  /* 0x0000000000017941 */ /* 0x000fea0003800000 */
.L_x_120:
        /* <DEDUP_REMOVED lines=12> */
.L_x_123:
[----:B------:R-:W-:Y:S05]  /*5830*/  BSYNC B1 ;  /* 0x0000000000017941 */ /* 0x000fea0003800000 */
.L_x_122:
        /* <DEDUP_REMOVED lines=12> */
.L_x_125:
[----:B------:R-:W-:Y:S05]  /*5900*/  BSYNC B1 ;  /* 0x0000000000017941 */ /* 0x000fea0003800000 */
.L_x_124:
        /* <DEDUP_REMOVED lines=12> */
.L_x_127:
[----:B------:R-:W-:Y:S05]  /*59d0*/  BSYNC B1 ;  /* 0x0000000000017941 */ /* 0x000fea0003800000 */
.L_x_126:
        /* <DEDUP_REMOVED lines=12> */
.L_x_129:
[----:B------:R-:W-:Y:S05]  /*5aa0*/  BSYNC B1 ;  /* 0x0000000000017941 */ /* 0x000fea0003800000 */
.L_x_128:
        /* <DEDUP_REMOVED lines=12> */
.L_x_131:
[----:B------:R-:W-:Y:S05]  /*5b70*/  BSYNC B1 ;  /* 0x0000000000017941 */ /* 0x000fea0003800000 */
.L_x_130:
        /* <DEDUP_REMOVED lines=12> */
.L_x_133:
[----:B------:R-:W-:Y:S05]  /*5c40*/  BSYNC B1 ;  /* 0x0000000000017941 */ /* 0x000fea0003800000 */
.L_x_132:
        /* <DEDUP_REMOVED lines=12> */
.L_x_135:
[----:B------:R-:W-:Y:S05]  /*5d10*/  BSYNC B1 ;  /* 0x0000000000017941 */ /* 0x000fea0003800000 */
.L_x_134:
        /* <DEDUP_REMOVED lines=12> */
.L_x_137:
[----:B------:R-:W-:Y:S05]  /*5de0*/  BSYNC B1 ;  /* 0x0000000000017941 */ /* 0x000fea0003800000 */
.L_x_136:
        /* <DEDUP_REMOVED lines=12> */
.L_x_139:
[----:B------:R-:W-:Y:S05]  /*5eb0*/  BSYNC B1 ;  /* 0x0000000000017941 */ /* 0x000fea0003800000 */
.L_x_138:
        /* <DEDUP_REMOVED lines=12> */
.L_x_141:
[----:B------:R-:W-:Y:S05]  /*5f80*/  BSYNC B1 ;  /* 0x0000000000017941 */ /* 0x000fea0003800000 */
.L_x_140:
        /* <DEDUP_REMOVED lines=12> */
.L_x_143:
[----:B------:R-:W-:Y:S05]  /*6050*/  BSYNC B1 ;  /* 0x0000000000017941 */ /* 0x000fea0003800000 */
.L_x_142:
        /* <DEDUP_REMOVED lines=12> */
.L_x_145:
[----:B------:R-:W-:Y:S05]  /*6120*/  BSYNC B1 ;  /* 0x0000000000017941 */ /* 0x000fea0003800000 */
.L_x_144:
        /* <DEDUP_REMOVED lines=12> */
.L_x_147:
[----:B------:R-:W-:Y:S05]  /*61f0*/  BSYNC B1 ;  /* 0x0000000000017941 */ /* 0x000fea0003800000 */
.L_x_146:
        /* <DEDUP_REMOVED lines=12> */
.L_x_149:
[----:B------:R-:W-:Y:S05]  /*62c0*/  BSYNC B1 ;  /* 0x0000000000017941 */ /* 0x000fea0003800000 */
.L_x_148:
        /* <DEDUP_REMOVED lines=12> */
.L_x_151:
[----:B------:R-:W-:Y:S05]  /*6390*/  BSYNC B1 ;  /* 0x0000000000017941 */ /* 0x000fea0003800000 */
.L_x_150:
        /* <DEDUP_REMOVED lines=12> */
.L_x_153:
[----:B------:R-:W-:Y:S05]  /*6460*/  BSYNC B1 ;  /* 0x0000000000017941 */ /* 0x000fea0003800000 */
.L_x_152:
        /* <DEDUP_REMOVED lines=12> */
.L_x_155:
[----:B------:R-:W-:Y:S05]  /*6530*/  BSYNC B1 ;  /* 0x0000000000017941 */ /* 0x000fea0003800000 */
.L_x_154:
        /* <DEDUP_REMOVED lines=12> */
.L_x_157:
[----:B------:R-:W-:Y:S05]  /*6600*/  BSYNC B1 ;  /* 0x0000000000017941 */ /* 0x000fea0003800000 */
.L_x_156:
        /* <DEDUP_REMOVED lines=12> */
.L_x_159:
[----:B------:R-:W-:Y:S05]  /*66d0*/  BSYNC B1 ;  /* 0x0000000000017941 */ /* 0x000fea0003800000 */
.L_x_158:
[----:B-----5:R-:W-:Y:S01]  /*66e0*/  LOP3.LUT R26, R26, 0xff, RZ, 0xc0, !PT ;  /* 0x000000ff1a1a7812 */ /* 0x020fe200078ec0ff */
[----:B------:R-:W-:Y:S01]  /*66f0*/  BSSY B1, `(.L_x_160) ;  /* 0x000000b000017945 */ /* 0x000fe20003800000 */
[----:B------:R-:W-:Y:S02]  /*6700*/  ISETP.LT.OR P0, PT, R6, 0x7a, !P0 ;  /* 0x0000007a0600780c */ /* 0x000fe40004701670 */
[----:B------:R-:W-:-:S05]  /*6710*/  F2FP.F16.E4M3.UNPACK_B R26, R26 ;  /* 0x0000001aff1a723e */ /* 0x000fca00020006ff */
[----:B----4-:R-:W-:-:S05]  /*6720*/  HADD2.F32 R27, -RZ, R26.H0_H0 ;  /* 0x2000001aff1b7230 */ /* 0x010fca0000004100 */
[----:B------:R-:W-:-:S04]  /*6730*/  FMUL R26, R27, R12 ;  /* 0x0000000c1b1a7220 */ /* 0x000fc80000400000 */
[----:B------:R-:W-:Y:S01]  /*6740*/  FFMA R26, R21, R10, R26 ;  /* 0x0000000a151a7223 */ /* 0x000fe2000000001a */
[----:B------:R-:W-:-:S04]  /*6750*/  PRMT R21, RZ, 0x7610, R21 ;  /* 0x00007610ff157816 */ /* 0x000fc80000000015 */
[----:B------:R-:W-:-:S05]  /*6760*/  F2FP.SATFINITE.E4M3.F32.PACK_AB_MERGE_C R27, RZ, R26, RZ ;  /* 0x0000001aff1b723e */ /* 0x000fca00048070ff */
[----:B------:R4:W-:Y:S01]  /*6770*/  @!P4 STG.E.U8 desc[UR18][R18.64+0x78], R27 ;  /* 0x0000781b1200c986 */ /* 0x0009e2000c101112 */
[----:B------:R-:W-:Y:S05]  /*6780*/  @P0 BRA `(.L_x_161) ;  /* 0x0000000000040947 */ /* 0x000fea0003800000 */
[----:B------:R0:W5:Y:S02]  /*6790*/  LDG.E.U8 R21, desc[UR18][R4.64+0x79] ;  /* 0x0000791204157981 */ /* 0x000164000c1e1100 */
.L_x_161:
[----:B------:R-:W-:Y:S05]  /*67a0*/  BSYNC B1 ;  /* 0x0000000000017941 */ /* 0x000fea0003800000 */
.L_x_160:
[----:B-----5:R-:W-:Y:S01]  /*67b0*/  LOP3.LUT R21, R21, 0xff, RZ, 0xc0, !PT ;  /* 0x000000ff15157812 */ /* 0x020fe200078ec0ff */
[----:B------:R-:W-:Y:S01]  /*67c0*/  BSSY B1, `(.L_x_162) ;  /* 0x000000b000017945 */ /* 0x000fe20003800000 */
[----:B------:R-:W-:Y:S02]  /*67d0*/  ISETP.LT.OR P3, PT, R6, 0x79, !P1 ;  /* 0x000000790600780c */ /* 0x000fe40004f61670 */
[----:B------:R-:W-:Y:S02]  /*67e0*/  F2FP.F16.E4M3.UNPACK_B R21, R21 ;  /* 0x00000015ff15723e */ /* 0x000fe400020006ff */
[----:B0-2---:R-:W-:-:S03]  /*67f0*/  PRMT R4, RZ, 0x7610, R4 ;  /* 0x00007610ff047816 */ /* 0x005fc60000000004 */
[----:B------:R-:W-:-:S05]  /*6800*/  HADD2.F32 R21, -RZ, R21.H0_H0 ;  /* 0x20000015ff157230 */ /* 0x000fca0000004100 */
[----:B------:R-:W-:-:S04]  /*6810*/  FMUL R21, R21, R12 ;  /* 0x0000000c15157220 */ /* 0x000fc80000400000 */
[----:B------:R-:W-:-:S05]  /*6820*/  FFMA R21, R20, R10, R21 ;  /* 0x0000000a14157223 */ /* 0x000fca0000000015 */
[----:B------:R-:W-:-:S05]  /*6830*/  F2FP.SATFINITE.E4M3.F32.PACK_AB_MERGE_C R21, RZ, R21, RZ ;  /* 0x00000015ff15723e */ /* 0x000fca00048070ff */
[----:B------:R0:W-:Y:S01]  /*6840*/  @!P0 STG.E.U8 desc[UR18][R18.64+0x79], R21 ;  /* 0x0000791512008986 */ /* 0x0001e2000c101112 */
[----:B------:R-:W-:Y:S05]  /*6850*/  @P3 BRA `(.L_x_163) ;  /* 0x0000000000043947 */ /* 0x000fea0003800000 */
[----:B------:R2:W5:Y:S02]  /*6860*/  LDG.E.U8 R4, desc[UR18][R24.64+0x78] ;  /* 0x0000781218047981 */ /* 0x000564000c1e1100 */
.L_x_163:
[----:B------:R-:W-:Y:S05]  /*6870*/  BSYNC B1 ;  /* 0x0000000000017941 */ /* 0x000fea0003800000 */
.L_x_162:
        /* <DEDUP_REMOVED lines=12> */
.L_x_165:
[----:B------:R-:W-:Y:S05]  /*6940*/  BSYNC B1 ;  /* 0x0000000000017941 */ /* 0x000fea0003800000 */
.L_x_164:
[----:B------:R-:W-:Y:S05]  /*6950*/  @P1 BRA `(.L_x_166) ;  /* 0x0000001000281947 */ /* 0x000fea0003800000 */
[----:B-----5:R-:W-:-:S04]  /*6960*/  LOP3.LUT R4, R4, 0xff, RZ, 0xc0, !PT ;  /* 0x000000ff04047812 */ /* 0x020fc800078ec0ff */
[----:B------:R-:W-:-:S05]  /*6970*/  F2FP.F16.E4M3.UNPACK_B R4, R4 ;  /* 0x00000004ff04723e */ /* 0x000fca00020006ff */
[----:B0-----:R-:W-:-:S05]  /*6980*/  HADD2.F32 R5, -RZ, R4.H0_H0 ;  /* 0x20000004ff057230 */ /* 0x001fca0000004100 */
[----:B------:R-:W-:-:S04]  /*6990*/  FMUL R5, R5, R12 ;  /* 0x0000000c05057220 */ /* 0x000fc80000400000 */
[----:B------:R-:W-:-:S05]  /*69a0*/  FFMA R5, R22, R10, R5 ;  /* 0x0000000a16057223 */ /* 0x000fca0000000005 */
[----:B------:R-:W-:-:S05]  /*69b0*/  F2FP.SATFINITE.E4M3.F32.PACK_AB_MERGE_C R5, RZ, R5, RZ ;  /* 0x00000005ff05723e */ /* 0x000fca00048070ff */
[----:B------:R0:W-:Y:S01]  /*69c0*/  STG.E.U8 desc[UR18][R16.64+0x79], R5 ;  /* 0x0000790510007986 */ /* 0x0001e2000c101112 */
[----:B------:R-:W-:Y:S05]  /*69d0*/  BRA `(.L_x_166) ;  /* 0x0000001000087947 */ /* 0x000fea0003800000 */
.L_x_37:
[----:B------:R-:W-:Y:S01]  /*69e0*/  ISETP.GE.AND P1, PT, R30, 0x1, PT ;  /* 0x000000011e00780c */ /* 0x000fe20003f26270 */
[-C--:B------:R-:W-:Y:S01]  /*69f0*/  FMUL R149, R149, R10.reuse ;  /* 0x0000000a95957220 */ /* 0x080fe20000400000 */
[-C--:B------:R-:W-:Y:S01]  /*6a00*/  FMUL R144, R144, R10.reuse ;  /* 0x0000000a90907220 */ /* 0x080fe20000400000 */
[----:B------:R-:W-:Y:S01]  /*6a10*/  ISETP.GE.AND P0, PT, R30, 0x9, PT ;  /* 0x000000091e00780c */ /* 0x000fe20003f06270 */
[-C--:B------:R-:W-:Y:S01]  /*6a20*/  FMUL R147, R147, R10.reuse ;  /* 0x0000000a93937220 */ /* 0x080fe20000400000 */
[----:B------:R-:W-:Y:S01]  /*6a30*/  ISETP.LT.OR P4, PT, R6, 0x1, !P1 ;  /* 0x000000010600780c */ /* 0x000fe20004f81670 */
[-C--:B------:R-:W-:Y:S01]  /*6a40*/  FMUL R142, R142, R10.reuse ;  /* 0x0000000a8e8e7220 */ /* 0x080fe20000400000 */
[----:B------:R-:W-:Y:S01]  /*6a50*/  ISETP.LT.OR P5, PT, R6, 0x2, !P1 ;  /* 0x000000020600780c */ /* 0x000fe20004fa1670 */
[-C--:B------:R-:W-:Y:S01]  /*6a60*/  FMUL R145, R145, R10.reuse ;  /* 0x0000000a91917220 */ /* 0x080fe20000400000 */
[----:B------:R-:W-:Y:S01]  /*6a70*/  F2FP.SATFINITE.E4M3.F32.PACK_AB_MERGE_C R149, RZ, R149, RZ ;  /* 0x00000095ff95723e */ /* 0x000fe200048070ff */
[----:B------:R-:W-:Y:S01]  /*6a80*/  FMUL R140, R140, R10 ;  /* 0x0000000a8c8c7220 */ /* 0x000fe20000400000 */
[----:B------:R-:W-:Y:S01]  /*6a90*/  F2FP.SATFINITE.E4M3.F32.PACK_AB_MERGE_C R5, RZ, R144, RZ ;  /* 0x00000090ff05723e */ /* 0x000fe200048070ff */
[-C--:B------:R-:W-:Y:S01]  /*6aa0*/  FMUL R143, R143, R10.reuse ;  /* 0x0000000a8f8f7220 */ /* 0x080fe20000400000 */
[----:B------:R-:W-:Y:S01]  /*6ab0*/  ISETP.LT.OR P3, PT, R6, 0x1, !P0 ;  /* 0x000000010600780c */ /* 0x000fe20004761670 */
[-C--:B------:R-:W-:Y:S01]  /*6ac0*/  FMUL R138, R138, R10.reuse ;  /* 0x0000000a8a8a7220 */ /* 0x080fe20000400000 */
[C---:B------:R-:W-:Y:S01]  /*6ad0*/  ISETP.LT.OR P6, PT, R6.reuse, 0xa, !P1 ;  /* 0x0000000a0600780c */ /* 0x040fe20004fc1670 */
[-C--:B------:R-:W-:Y:S01]  /*6ae0*/  FMUL R141, R141, R10.reuse ;  /* 0x0000000a8d8d7220 */ /* 0x080fe20000400000 */
[----:B------:R-:W-:Y:S01]  /*6af0*/  F2FP.SATFINITE.E4M3.F32.PACK_AB_MERGE_C R147, RZ, R147, RZ ;  /* 0x00000093ff93723e */ /* 0x000fe200048070ff */
[----:B------:R-:W-:Y:S01]  /*6b00*/  @!P4 STG.E.U8 desc[UR18][R18.64], R149 ;  /* 0x000000951200c986 */ /* 0x000fe2000c101112 */
[----:B------:R-:W-:Y:S01]  /*6b10*/  ISETP.LT.OR P4, PT, R6, 0x2, !P0 ;  /* 0x000000020600780c */ /* 0x000fe20004781670 */
[----:B------:R-:W-:Y:S01]  /*6b20*/  FMUL R136, R136, R10 ;  /* 0x0000000a88887220 */ /* 0x000fe20000400000 */
[----:B------:R-:W-:Y:S01]  /*6b30*/  F2FP.SATFINITE.E4M3.F32.PACK_AB_MERGE_C R25, RZ, R142, RZ ;  /* 0x0000008eff19723e */ /* 0x000fe200048070ff */
[----:B------:R0:W-:Y:S01]  /*6b40*/  @!P5 STG.E.U8 desc[UR18][R18.64+0x1], R5 ;  /* 0x000001051200d986 */ /* 0x0001e2000c101112 */
[C---:B------:R-:W-:Y:S01]  /*6b50*/  ISETP.LT.OR P5, PT, R6.reuse, 0x9, !P1 ;  /* 0x000000090600780c */ /* 0x040fe20004fa1670 */
[-C--:B------:R-:W-:Y:S01]  /*6b60*/  FMUL R139, R139, R10.reuse ;  /* 0x0000000a8b8b7220 */ /* 0x080fe20000400000 */
[----:B------:R-:W-:Y:S01]  /*6b70*/  F2FP.SATFINITE.E4M3.F32.PACK_AB_MERGE_C R145, RZ, R145, RZ ;  /* 0x00000091ff91723e */ /* 0x000fe200048070ff */
[----:B------:R-:W-:Y:S01]  /*6b80*/  @!P3 STG.E.U8 desc[UR18][R16.64], R147 ;  /* 0x000000931000b986 */ /* 0x000fe2000c101112 */
[----:B------:R-:W-:Y:S01]  /*6b90*/  ISETP.LT.OR P3, PT, R6, 0x9, !P0 ;  /* 0x000000090600780c */ /* 0x000fe20004761670 */
[-C--:B------:R-:W-:Y:S01]  /*6ba0*/  FMUL R134, R134, R10.reuse ;  /* 0x0000000a86867220 */ /* 0x080fe20000400000 */
[----:B------:R-:W-:Y:S01]  /*6bb0*/  F2FP.SATFINITE.E4M3.F32.PACK_AB_MERGE_C R143, RZ, R143, RZ ;  /* 0x0000008fff8f723e */ /* 0x000fe200048070ff */
[-C--:B------:R-:W-:Y:S01]  /*6bc0*/  FMUL R137, R137, R10.reuse ;  /* 0x0000000a89897220 */ /* 0x080fe20000400000 */
[----:B------:R-:W-:Y:S01]  /*6bd0*/  F2FP.SATFINITE.E4M3.F32.PACK_AB_MERGE_C R141, RZ, R141, RZ ;  /* 0x0000008dff8d723e */ /* 0x000fe200048070ff */
[----:B------:R1:W-:Y:S01]  /*6be0*/  @!P4 STG.E.U8 desc[UR18][R16.64+0x1], R25 ;  /* 0x000001191000c986 */ /* 0x0003e2000c101112 */
[----:B------:R-:W-:Y:S01]  /*6bf0*/  ISETP.LT.OR P4, PT, R6, 0xa, !P0 ;  /* 0x0000000a0600780c */ /* 0x000fe20004781670 */
[----:B------:R-:W-:Y:S01]  /*6c00*/  FMUL R132, R132, R10 ;  /* 0x0000000a84847220 */ /* 0x000fe20000400000 */
[----:B0-----:R-:W-:Y:S01]  /*6c10*/  F2FP.SATFINITE.E4M3.F32.PACK_AB_MERGE_C R5, RZ, R140, RZ ;  /* 0x0000008cff05723e */ /* 0x001fe200048070ff */
[----:B------:R-:W-:Y:S01]  /*6c20*/  @!P5 STG.E.U8 desc[UR18][R18.64+0x8], R145 ;  /* 0x000008911200d986 */ /* 0x000fe2000c101112 */
[C---:B------:R-:W-:Y:S01]  /*6c30*/  ISETP.LT.OR P5, PT, R6.reuse, 0x11, !P1 ;  /* 0x000000110600780c */ /* 0x040fe20004fa1670 */
[-C--:B------:R-:W-:Y:S01]  /*6c40*/  FMUL R135, R135, R10.reuse ;  /* 0x0000000a87877220 */ /* 0x080fe20000400000 */
[----:B------:R-:W-:Y:S01]  /*6c50*/  F2FP.SATFINITE.E4M3.F32.PACK_AB_MERGE_C R139, RZ, R139, RZ ;  /* 0x0000008bff8b723e */ /* 0x000fe200048070ff */
[----:B------:R0:W-:Y:S01]  /*6c60*/  @!P6 STG.E.U8 desc[UR18][R18.64+0x9], R5 ;  /* 0x000009051200e986 */ /* 0x0001e2000c101112 */
[----:B------:R-:W-:Y:S01]  /*6c70*/  ISETP.LT.OR P6, PT, R6, 0x12, !P1 ;  /* 0x000000120600780c */ /* 0x000fe20004fc1670 */
[----:B------:R-:W-:Y:S01]  /*6c80*/  FMUL R130, R130, R10 ;  /* 0x0000000a82827220 */ /* 0x000fe20000400000 */
[----:B------:R-:W-:Y:S01]  /*6c90*/  F2FP.SATFINITE.E4M3.F32.PACK_AB_MERGE_C R137, RZ, R137, RZ ;  /* 0x00000089ff89723e */ /* 0x000fe200048070ff */
[----:B------:R-:W-:Y:S01]  /*6ca0*/  @!P3 STG.E.U8 desc[UR18][R16.64+0x8], R143 ;  /* 0x0000088f1000b986 */ /* 0x000fe2000c101112 */
[----:B-1----:R-:W-:Y:S01]  /*6cb0*/  F2FP.SATFINITE.E4M3.F32.PACK_AB_MERGE_C R25, RZ, R138, RZ ;  /* 0x0000008aff19723e */ /* 0x002fe200048070ff */
[-C--:B------:R-:W-:Y:S01]  /*6cc0*/  FMUL R133, R133, R10.reuse ;  /* 0x0000000a85857220 */ /* 0x080fe20000400000 */
[----:B------:R-:W-:Y:S01]  /*6cd0*/  ISETP.LT.OR P3, PT, R6, 0x11, !P0 ;  /* 0x000000110600780c */ /* 0x000fe20004761670 */
[-C--:B------:R-:W-:Y:S01]  /*6ce0*/  FMUL R128, R128, R10.reuse ;  /* 0x0000000a80807220 */ /* 0x080fe20000400000 */
[----:B------:R-:W-:Y:S01]  /*6cf0*/  F2FP.SATFINITE.E4M3.F32.PACK_AB_MERGE_C R135, RZ, R135, RZ ;  /* 0x00000087ff87723e */ /* 0x000fe200048070ff */
[----:B------:R1:W-:Y:S01]  /*6d00*/  @!P4 STG.E.U8 desc[UR18][R16.64+0x9], R25 ;  /* 0x000009191000c986 */ /* 0x0003e2000c101112 */
[C---:B------:R-:W-:Y:S01]  /*6d10*/  ISETP.LT.OR P4, PT, R6.reuse, 0x12, !P0 ;  /* 0x000000120600780c */ /* 0x040fe20004781670 */
[----:B------:R-:W-:Y:S01]  /*6d20*/  FMUL R131, R131, R10 ;  /* 0x0000000a83837220 */ /* 0x000fe20000400000 */
[----:B0-----:R-:W-:Y:S01]  /*6d30*/  F2FP.SATFINITE.E4M3.F32.PACK_AB_MERGE_C R5, RZ, R136, RZ ;  /* 0x00000088ff05723e */ /* 0x001fe200048070ff */
[----:B------:R-:W-:Y:S01]  /*6d40*/  @!P5 STG.E.U8 desc[UR18][R18.64+0x10], R141 ;  /* 0x0000108d1200d986 */ /* 0x000fe2000c101112 */
[----:B------:R-:W-:Y:S01]  /*6d50*/  ISETP.LT.OR P5, PT, R6, 0x19, !P1 ;  /* 0x000000190600780c */ /* 0x000fe20004fa1670 */
[-C--:B------:R-:W-:Y:S01]  /*6d60*/  FMUL R126, R126, R10.reuse ;  /* 0x0000000a7e7e7220 */ /* 0x080fe20000400000 */
[----:B------:R-:W-:Y:S01]  /*6d70*/  F2FP.SATFINITE.E4M3.F32.PACK_AB_MERGE_C R133, RZ, R133, RZ ;  /* 0x00000085ff85723e */ /* 0x000fe200048070ff */
[----:B------:R0:W-:Y:S01]  /*6d80*/  @!P6 STG.E.U8 desc[UR18][R18.64+0x11], R5 ;  /* 0x000011051200e986 */ /* 0x0001e2000c101112 */
[----:B------:R-:W-:Y:S01]  /*6d90*/  ISETP.LT.OR P6, PT, R6, 0x1a, !P1 ;  /* 0x0000001a0600780c */ /* 0x000fe20004fc1670 */
[-C--:B------:R-:W-:Y:S01]  /*6da0*/  FMUL R129, R129, R10.reuse ;  /* 0x0000000a81817220 */ /* 0x080fe20000400000 */
[----:B------:R-:W-:Y:S01]  /*6db0*/  FMUL R124, R124, R10 ;  /* 0x0000000a7c7c7220 */ /* 0x000fe20000400000 */
[----:B-1----:R-:W-:Y:S01]  /*6dc0*/  F2FP.SATFINITE.E4M3.F32.PACK_AB_MERGE_C R25, RZ, R134, RZ ;  /* 0x00000086ff19723e */ /* 0x002fe200048070ff */
[----:B------:R-:W-:Y:S01]  /*6dd0*/  @!P3 STG.E.U8 desc[UR18][R16.64+0x10], R139 ;  /* 0x0000108b1000b986 */ /* 0x000fe2000c101112 */
[C---:B------:R-:W-:Y:S01]  /*6de0*/  ISETP.LT.OR P3, PT, R6.reuse, 0x19, !P0 ;  /* 0x000000190600780c */ /* 0x040fe20004761670 */
        /* <DEDUP_REMOVED lines=37> */
[-C--:B------:R-:W-:Y:S01]  /*7040*/  FMUL R112, R112, R10.reuse ;  /* 0x0000000a70707220 */ /* 0x080fe20000400000 */
        /* <DEDUP_REMOVED lines=81> */
[C---:B------:R-:W-:Y:S01]  /*7560*/  ISETP.LT.OR P6, PT, R6.reuse, 0x52, !P1 ;  /* 0x000000520600780c */ /* 0x040fe20004fc1670 */
        /* <DEDUP_REMOVED lines=22> */
[----:B------:R-:W-:-:S02]  /*76d0*/  ISETP.LT.OR P3, PT, R6, 0x59, !P0 ;  /* 0x000000590600780c */ /* 0x000fc40004761670 */
[----:B------:R-:W-:Y:S01]  /*76e0*/  F2FP.SATFINITE.E4M3.F32.PACK_AB_MERGE_C R91, RZ, R91, RZ ;  /* 0x0000005bff5b723e */ /* 0x000fe200048070ff */
[----:B------:R1:W-:Y:S01]  /*76f0*/  @!P4 STG.E.U8 desc[UR18][R16.64+0x51], R25 ;  /* 0x000051191000c986 */ /* 0x0003e2000c101112 */
[C---:B------:R-:W-:Y:S02]  /*7700*/  ISETP.LT.OR P4, PT, R6.reuse, 0x5a, !P0 ;  /* 0x0000005a0600780c */ /* 0x040fe40004781670 */
[----:B0-----:R-:W-:Y:S01]  /*7710*/  F2FP.SATFINITE.E4M3.F32.PACK_AB_MERGE_C R5, RZ, R100, RZ ;  /* 0x00000064ff05723e */ /* 0x001fe200048070ff */
[----:B------:R-:W-:Y:S01]  /*7720*/  @!P5 STG.E.U8 desc[UR18][R18.64+0x58], R105 ;  /* 0x000058691200d986 */ /* 0x000fe2000c101112 */
[C---:B------:R-:W-:Y:S02]  /*7730*/  ISETP.LT.OR P5, PT, R6.reuse, 0x61, !P1 ;  /* 0x000000610600780c */ /* 0x040fe40004fa1670 */
[----:B------:R-:W-:Y:S01]  /*7740*/  F2FP.SATFINITE.E4M3.F32.PACK_AB_MERGE_C R21, RZ, R21, RZ ;  /* 0x00000015ff15723e */ /* 0x000fe200048070ff */
[----:B------:R0:W-:Y:S01]  /*7750*/  @!P6 STG.E.U8 desc[UR18][R18.64+0x59], R5 ;  /* 0x000059051200e986 */ /* 0x0001e2000c101112 */
[----:B------:R-:W-:-:S02]  /*7760*/  ISETP.LT.OR P6, PT, R6, 0x62, !P1 ;  /* 0x000000620600780c */ /* 0x000fc40004fc1670 */
[----:B------:R-:W-:Y:S01]  /*7770*/  F2FP.SATFINITE.E4M3.F32.PACK_AB_MERGE_C R23, RZ, R23, RZ ;  /* 0x00000017ff17723e */ /* 0x000fe200048070ff */
[----:B------:R-:W-:Y:S01]  /*7780*/  @!P3 STG.E.U8 desc[UR18][R16.64+0x58], R103 ;  /* 0x000058671000b986 */ /* 0x000fe2000c101112 */
[----:B-1----:R-:W-:Y:S02]  /*7790*/  F2FP.SATFINITE.E4M3.F32.PACK_AB_MERGE_C R25, RZ, R98, RZ ;  /* 0x00000062ff19723e */ /* 0x002fe400048070ff */
[C---:B------:R-:W-:Y:S02]  /*77a0*/  ISETP.LT.OR P3, PT, R6.reuse, 0x61, !P0 ;  /* 0x000000610600780c */ /* 0x040fe40004761670 */
[----:B------:R-:W-:Y:S01]  /*77b0*/  F2FP.SATFINITE.E4M3.F32.PACK_AB_MERGE_C R27, RZ, R22, RZ ;  /* 0x00000016ff1b723e */ /* 0x000fe200048070ff */
[----:B------:R1:W-:Y:S01]  /*77c0*/  @!P4 STG.E.U8 desc[UR18][R16.64+0x59], R25 ;  /* 0x000059191000c986 */ /* 0x0003e2000c101112 */
[C---:B------:R-:W-:Y:S02]  /*77d0*/  ISETP.LT.OR P4, PT, R6.reuse, 0x62, !P0 ;  /* 0x000000620600780c */ /* 0x040fe40004781670 */
[----:B0-----:R-:W-:Y:S01]  /*77e0*/  F2FP.SATFINITE.E4M3.F32.PACK_AB_MERGE_C R5, RZ, R96, RZ ;  /* 0x00000060ff05723e */ /* 0x001fe200048070ff */
[----:B------:R-:W-:Y:S01]  /*77f0*/  @!P5 STG.E.U8 desc[UR18][R18.64+0x60], R101 ;  /* 0x000060651200d986 */ /* 0x000fe2000c101112 */
[----:B------:R-:W-:-:S03]  /*7800*/  ISETP.LT.OR P5, PT, R6, 0x69, !P1 ;  /* 0x000000690600780c */ /* 0x000fc60004fa1670 */
[----:B------:R0:W-:Y:S01]  /*7810*/  @!P6 STG.E.U8 desc[UR18][R18.64+0x61], R5 ;  /* 0x000061051200e986 */ /* 0x0001e2000c101112 */
[C---:B------:R-:W-:Y:S02]  /*7820*/  ISETP.LT.OR P6, PT, R6.reuse, 0x6a, !P1 ;  /* 0x0000006a0600780c */ /* 0x040fe40004fc1670 */
[----:B-1----:R-:W-:Y:S01]  /*7830*/  F2FP.SATFINITE.E4M3.F32.PACK_AB_MERGE_C R25, RZ, R94, RZ ;  /* 0x0000005eff19723e */ /* 0x002fe200048070ff */
[----:B------:R-:W-:Y:S01]  /*7840*/  @!P3 STG.E.U8 desc[UR18][R16.64+0x60], R99 ;  /* 0x000060631000b986 */ /* 0x000fe2000c101112 */
[----:B------:R-:W-:-:S03]  /*7850*/  ISETP.LT.OR P3, PT, R6, 0x69, !P0 ;  /* 0x000000690600780c */ /* 0x000fc60004761670 */
        /* <DEDUP_REMOVED lines=12> */
[C---:B------:R-:W-:Y:S01]  /*7920*/  ISETP.LT.OR P1, PT, R6.reuse, 0x7a, !P1 ;  /* 0x0000007a0600780c */ /* 0x040fe20004f21670 */
[----:B------:R2:W-:Y:S01]  /*7930*/  @!P5 STG.E.U8 desc[UR18][R18.64+0x70], R93 ;  /* 0x0000705d1200d986 */ /* 0x0005e2000c101112 */
[C---:B------:R-:W-:Y:S02]  /*7940*/  ISETP.LT.OR P5, PT, R6.reuse, 0x72, !P0 ;  /* 0x000000720600780c */ /* 0x040fe400047a1670 */
[----:B0-----:R-:W-:Y:S01]  /*7950*/  F2FP.SATFINITE.E4M3.F32.PACK_AB_MERGE_C R5, RZ, R88, RZ ;  /* 0x00000058ff05723e */ /* 0x001fe200048070ff */
[----:B------:R2:W-:Y:S01]  /*7960*/  @!P6 STG.E.U8 desc[UR18][R18.64+0x71], R89 ;  /* 0x000071591200e986 */ /* 0x0005e2000c101112 */
[C---:B------:R-:W-:Y:S02]  /*7970*/  ISETP.LT.OR P6, PT, R6.reuse, 0x79, !P0 ;  /* 0x000000790600780c */ /* 0x040fe400047c1670 */
[----:B------:R-:W-:Y:S01]  /*7980*/  ISETP.LT.OR P0, PT, R6, 0x7a, !P0 ;  /* 0x0000007a0600780c */ /* 0x000fe20004701670 */
[----:B------:R2:W-:Y:S01]  /*7990*/  @!P3 STG.E.U8 desc[UR18][R16.64+0x70], R91 ;  /* 0x0000705b1000b986 */ /* 0x0005e2000c101112 */
[----:B-1----:R-:W-:-:S05]  /*79a0*/  F2FP.SATFINITE.E4M3.F32.PACK_AB_MERGE_C R25, RZ, R20, RZ ;  /* 0x00000014ff19723e */ /* 0x002fca00048070ff */
[----:B------:R2:W-:Y:S04]  /*79b0*/  @!P5 STG.E.U8 desc[UR18][R16.64+0x71], R5 ;  /* 0x000071051000d986 */ /* 0x0005e8000c101112 */
[----:B------:R2:W-:Y:S04]  /*79c0*/  @!P4 STG.E.U8 desc[UR18][R18.64+0x78], R21 ;  /* 0x000078151200c986 */ /* 0x0005e8000c101112 */
[----:B------:R2:W-:Y:S04]  /*79d0*/  @!P1 STG.E.U8 desc[UR18][R18.64+0x79], R25 ;  /* 0x0000791912009986 */ /* 0x0005e8000c101112 */
[----:B------:R2:W-:Y:S04]  /*79e0*/  @!P6 STG.E.U8 desc[UR18][R16.64+0x78], R23 ;  /* 0x000078171000e986 */ /* 0x0005e8000c101112 */
[----:B------:R2:W-:Y:S02]  /*79f0*/  @!P0 STG.E.U8 desc[UR18][R16.64+0x79], R27 ;  /* 0x0000791b10008986 */ /* 0x0005e4000c101112 */
.L_x_166:
[----:B------:R-:W-:Y:S05]  /*7a00*/  BSYNC B0 ;  /* 0x0000000000007941 */ /* 0x000fea0003800000 */
.L_x_36:
[C---:B------:R-:W-:Y:S01]  /*7a10*/  LEA R2, P0, R8.reuse, R2, 0x1 ;  /* 0x0000000208027211 */ /* 0x040fe200078008ff */
[----:B------:R-:W-:Y:S01]  /*7a20*/  ULDC.64 UR6, c[0x0][0x650] ;  /* 0x0001940000067ab9 */ /* 0x000fe20000000a00 */
[----:B-----5:R-:W-:Y:S01]  /*7a30*/  IMAD.U32 R4, RZ, RZ, UR16 ;  /* 0x00000010ff047e24 */ /* 0x020fe2000f8e00ff */
[----:B0-2---:R-:W-:Y:S01]  /*7a40*/  PRMT R16, RZ, 0x7610, R16 ;  /* 0x00007610ff107816 */ /* 0x005fe20000000010 */
[----:B------:R-:W-:Y:S01]  /*7a50*/  IMAD.MOV.U32 R6, RZ, RZ, -0x1 ;  /* 0xffffffffff067424 */ /* 0x000fe200078e00ff */
[----:B------:R-:W-:Y:S01]  /*7a60*/  LEA.HI.X R3, R8, R3, R0, 0x1, P0 ;  /* 0x0000000308037211 */ /* 0x000fe200000f0c00 */
[----:B------:R0:W-:Y:S01]  /*7a70*/  SYNCS.ARRIVE.TRANS64.A1T0 RZ, [R4+UR22], RZ ;  /* 0x000000ff04ff79a7 */ /* 0x0001e20008100016 */
[----:B------:R-:W-:Y:S01]  /*7a80*/  ISETP.GE.U32.AND P0, PT, R2, UR6, PT ;  /* 0x0000000602007c0c */ /* 0x000fe2000bf06070 */
[----:B------:R-:W-:-:S03]  /*7a90*/  IMAD.MOV.U32 R5, RZ, RZ, -0x1 ;  /* 0xffffffffff057424 */ /* 0x000fc600078e00ff */
[----:B------:R-:W-:Y:S01]  /*7aa0*/  ISETP.GE.U32.AND.EX P0, PT, R3, UR7, PT, P0 ;  /* 0x0000000703007c0c */ /* 0x000fe2000bf06100 */
[----:B0-----:R-:W-:-:S12]  /*7ab0*/  IMAD.MOV.U32 R4, RZ, RZ, -0x1 ;  /* 0xffffffffff047424 */ /* 0x001fd800078e00ff */
[----:B------:R-:W-:Y:S05]  /*7ac0*/  @P0 BRA `(.L_x_167) ;  /* 0x0000000400600947 */ /* 0x000fea0003800000 */
[----:B------:R-:W0:Y:S01]  /*7ad0*/  S2R R26, SR_CTAID.X ;  /* 0x00000000001a7919 */ /* 0x000e220000002500 */
[----:B------:R-:W2:Y:S01]  /*7ae0*/  LDC.64 R20, c[0x0][0x628] ;  /* 0x00018a00ff147b82 */ /* 0x000ea20000000a00 */
[----:B------:R-:W-:Y:S01]  /*7af0*/  ULDC UR6, c[0x0][0x150] ;  /* 0x0000540000067ab9 */ /* 0x000fe20000000800 */
[----:B-1--4-:R-:W-:Y:S01]  /*7b00*/  IMAD.MOV.U32 R18, RZ, RZ, R2 ;  /* 0x000000ffff127224 */ /* 0x012fe200078e0002 */
[----:B------:R-:W1:Y:S01]  /*7b10*/  S2R R28, SR_CTAID.Y ;  /* 0x00000000001c7919 */ /* 0x000e620000002600 */
[----:B------:R-:W-:-:S04]  /*7b20*/  IMAD.MOV.U32 R19, RZ, RZ, R3 ;  /* 0x000000ffff137224 */ /* 0x000fc800078e0003 */
[----:B------:R-:W4:Y:S08]  /*7b30*/  LDC R29, c[0x0][0x144] ;  /* 0x00005100ff1d7b82 */ /* 0x000f300000000800 */
[----:B------:R-:W1:Y:S08]  /*7b40*/  LDC R6, c[0x0][0x630] ;  /* 0x00018c00ff067b82 */ /* 0x000e700000000800 */
[----:B---3--:R-:W3:Y:S01]  /*7b50*/  LDC.64 R24, c[0x0][0x620] ;  /* 0x00018800ff187b82 */ /* 0x008ee20000000a00 */
[----:B--2---:R-:W-:-:S04]  /*7b60*/  ISETP.NE.U32.AND P0, PT, R20, RZ, PT ;  /* 0x000000ff1400720c */ /* 0x004fc80003f05070 */
[----:B------:R-:W-:Y:S02]  /*7b70*/  ISETP.NE.AND.EX P0, PT, R21, RZ, PT, P0 ;  /* 0x000000ff1500720c */ /* 0x000fe40003f05300 */
[----:B0-----:R-:W-:-:S05]  /*7b80*/  I2FP.F32.U32 R4, R26 ;  /* 0x0000001a00047245 */ /* 0x001fca0000201000 */
[----:B------:R-:W-:-:S04]  /*7b90*/  FMUL R4, R4, UR6 ;  /* 0x0000000604047c20 */ /* 0x000fc80008400000 */
[----:B------:R0:W2:Y:S02]  /*7ba0*/  F2I.U32.TRUNC.NTZ R27, R4 ;  /* 0x00000004001b7305 */ /* 0x0000a4000020f000 */
[----:B-1--4-:R-:W-:Y:S05]  /*7bb0*/  @!P0 BRA `(.L_x_168) ;  /* 0x0000000000288947 */ /* 0x012fea0003800000 */
[----:B------:R-:W1:Y:S02]  /*7bc0*/  LDC R5, c[0x0][0x634] ;  /* 0x00018d00ff057b82 */ /* 0x000e640000000800 */
[----:B-1----:R-:W-:-:S05]  /*7bd0*/  IADD3 R19, P0, R2, R5, RZ ;  /* 0x0000000502137210 */ /* 0x002fca0007f1e0ff */
[----:B------:R-:W-:-:S04]  /*7be0*/  IMAD.X R23, RZ, RZ, R3, P0 ;  /* 0x000000ffff177224 */ /* 0x000fc800000e0603 */
[----:B0-----:R-:W-:-:S04]  /*7bf0*/  IMAD.WIDE.U32 R4, R23, R20, RZ ;  /* 0x0000001417047225 */ /* 0x001fc800078e00ff */
[----:B------:R-:W-:-:S04]  /*7c00*/  IMAD.WIDE.U32 R16, P0, R19, R21, R4 ;  /* 0x0000001513107225 */ /* 0x000fc80007800004 */
[----:B------:R-:W-:-:S04]  /*7c10*/  IMAD.WIDE.U32 R4, R19, R20, RZ ;  /* 0x0000001413047225 */ /* 0x000fc800078e00ff */
[----:B------:R-:W-:Y:S01]  /*7c20*/  IMAD.X R19, RZ, RZ, RZ, P0 ;  /* 0x000000ffff137224 */ /* 0x000fe200000e06ff */
[----:B------:R-:W-:Y:S01]  /*7c30*/  IADD3 RZ, P0, R5, R16, RZ ;  /* 0x0000001005ff7210 */ /* 0x000fe20007f1e0ff */
[----:B------:R-:W-:-:S04]  /*7c40*/  IMAD.MOV.U32 R18, RZ, RZ, R17 ;  /* 0x000000ffff127224 */ /* 0x000fc800078e0011 */
[----:B------:R-:W-:-:S08]  /*7c50*/  IMAD.WIDE.U32.X R18, R23, R21, R18, P0 ;  /* 0x0000001517127225 */ /* 0x000fd000000e0412 */
.L_x_168:
[-CC-:B------:R-:W-:Y:S01]  /*7c60*/  SHF.R.U64 R22, R18, R6.reuse, R19.reuse ;  /* 0x0000000612167219 */ /* 0x180fe20000001213 */
[----:B------:R-:W1:Y:S01]  /*7c70*/  LDC.64 R32, c[0x0][0x640] ;  /* 0x00019000ff207b82 */ /* 0x000e620000000a00 */
[----:B0-----:R-:W-:Y:S01]  /*7c80*/  SHF.R.U32.HI R4, RZ, R6, R19 ;  /* 0x00000006ff047219 */ /* 0x001fe20000011613 */
[----:B--2---:R-:W-:Y:S01]  /*7c90*/  IMAD.MOV R27, RZ, RZ, -R27 ;  /* 0x000000ffff1b7224 */ /* 0x004fe200078e0a1b */
[----:B------:R-:W-:Y:S01]  /*7ca0*/  IADD3 R17, P0, RZ, -R22, RZ ;  /* 0x80000016ff117210 */ /* 0x000fe20007f1e0ff */
[----:B------:R-:W-:Y:S01]  /*7cb0*/  ULDC UR6, c[0x0][0x154] ;  /* 0x0000550000067ab9 */ /* 0x000fe20000000800 */
[----:B------:R-:W-:Y:S02]  /*7cc0*/  IMAD.MOV.U32 R19, RZ, RZ, 0x1 ;  /* 0x00000001ff137424 */ /* 0x000fe400078e00ff */
[----:B------:R-:W-:Y:S01]  /*7cd0*/  IMAD R27, R29, R27, R26 ;  /* 0x0000001b1d1b7224 */ /* 0x000fe200078e021a */
[----:B------:R-:W0:Y:S01]  /*7ce0*/  LDC R16, c[0x0][0x618] ;  /* 0x00018600ff107b82 */ /* 0x000e220000000800 */
[----:B------:R-:W-:-:S04]  /*7cf0*/  IMAD.X R5, RZ, RZ, ~R4, P0 ;  /* 0x000000ffff057224 */ /* 0x000fc800000e0e04 */
[-C--:B---3--:R-:W-:Y:S02]  /*7d00*/  IMAD R6, R5, R24.reuse, RZ ;  /* 0x0000001805067224 */ /* 0x088fe400078e02ff */
[C---:B------:R-:W-:Y:S01]  /*7d10*/  IMAD.WIDE.U32 R4, R17.reuse, R24, R2 ;  /* 0x0000001811047225 */ /* 0x040fe200078e0002 */
[----:B------:R-:W2:Y:S03]  /*7d20*/  LDC R18, c[0x0][0x608] ;  /* 0x00018200ff127b82 */ /* 0x000ea60000000800 */
[----:B------:R-:W-:Y:S01]  /*7d30*/  IMAD R17, R17, R25, R6 ;  /* 0x0000001911117224 */ /* 0x000fe200078e0206 */
[----:B------:R-:W-:-:S03]  /*7d40*/  I2FP.F32.U32 R6, R28 ;  /* 0x0000001c00067245 */ /* 0x000fc60000201000 */
[----:B------:R-:W-:Y:S01]  /*7d50*/  IMAD.IADD R5, R5, 0x1, R17 ;  /* 0x0000000105057824 */ /* 0x000fe200078e0211 */
[----:B------:R-:W3:Y:S01]  /*7d60*/  LDC R30, c[0x0][0x658] ;  /* 0x00019600ff1e7b82 */ /* 0x000ee20000000800 */
[----:B-1----:R-:W-:Y:S01]  /*7d70*/  ISETP.NE.U32.AND P0, PT, R32, RZ, PT ;  /* 0x000000ff2000720c */ /* 0x002fe20003f05070 */
[----:B------:R-:W-:-:S03]  /*7d80*/  IMAD.MOV.U32 R17, RZ, RZ, -0x1 ;  /* 0xffffffffff117424 */ /* 0x000fc600078e00ff */
[----:B------:R-:W-:-:S03]  /*7d90*/  ISETP.NE.AND.EX P0, PT, R33, RZ, PT, P0 ;  /* 0x000000ff2100720c */ /* 0x000fc60003f05300 */
[----:B------:R-:W1:Y:S01]  /*7da0*/  LDC R25, c[0x0][0x148] ;  /* 0x00005200ff197b82 */ /* 0x000e620000000800 */
[-CC-:B0-----:R-:W-:Y:S02]  /*7db0*/  SHF.R.U64 R20, R4, R16.reuse, R5.reuse ;  /* 0x0000001004147219 */ /* 0x181fe40000001205 */
[----:B------:R-:W-:Y:S01]  /*7dc0*/  SHF.R.U32.HI R5, RZ, R16, R5 ;  /* 0x00000010ff057219 */ /* 0x000fe20000011605 */
[----:B------:R-:W-:-:S04]  /*7dd0*/  FMUL R16, R6, UR6 ;  /* 0x0000000606107c20 */ /* 0x000fc80008400000 */
[----:B------:R-:W0:Y:S01]  /*7de0*/  LDC R26, c[0x0][0x600] ;  /* 0x00018000ff1a7b82 */ /* 0x000e220000000800 */
[----:B------:R4:W0:Y:S01]  /*7df0*/  F2I.U32.TRUNC.NTZ R23, R16 ;  /* 0x0000001000177305 */ /* 0x000822000020f000 */
[-CC-:B--2---:R-:W-:Y:S02]  /*7e00*/  SHF.R.U64 R6, R20, R18.reuse, R5.reuse ;  /* 0x0000001214067219 */ /* 0x184fe40000001205 */
[----:B------:R-:W-:-:S04]  /*7e10*/  SHF.R.U32.HI R5, RZ, R18, R5 ;  /* 0x00000012ff057219 */ /* 0x000fc80000011605 */
[----:B------:R-:W2:Y:S01]  /*7e20*/  LDC R31, c[0x0][0x648] ;  /* 0x00019200ff1f7b82 */ /* 0x000ea20000000800 */
[-CC-:B---3--:R-:W-:Y:S02]  /*7e30*/  SHF.R.U64 R24, R6, R30.reuse, R5.reuse ;  /* 0x0000001e06187219 */ /* 0x188fe40000001205 */
[-C--:B------:R-:W-:Y:S02]  /*7e40*/  SHF.L.U32 R17, R17, R30.reuse, RZ ;  /* 0x0000001e11117219 */ /* 0x080fe400000006ff */
[-C--:B------:R-:W-:Y:S01]  /*7e50*/  SHF.R.U32.HI R5, RZ, R30.reuse, R5 ;  /* 0x0000001eff057219 */ /* 0x080fe20000011605 */
[----:B------:R-:W-:Y:S01]  /*7e60*/  IMAD.MOV.U32 R4, RZ, RZ, R24 ;  /* 0x000000ffff047224 */ /* 0x000fe200078e0018 */
[----:B------:R-:W-:Y:S01]  /*7e70*/  SHF.L.U32 R30, R19, R30, RZ ;  /* 0x0000001e131e7219 */ /* 0x000fe200000006ff */
[----:B------:R-:W3:Y:S01]  /*7e80*/  LDC R34, c[0x0][0x638] ;  /* 0x00018e00ff227b82 */ /* 0x000ee20000000800 */
[----:B------:R-:W-:-:S07]  /*7e90*/  LOP3.LUT R29, RZ, R17, RZ, 0x33, !PT ;  /* 0x00000011ff1d7212 */ /* 0x000fce00078e33ff */
[----:B------:R-:W0:Y:S01]  /*7ea0*/  LDC R35, c[0x0][0x610] ;  /* 0x00018400ff237b82 */ /* 0x000e220000000800 */
        /* <DEDUP_REMOVED lines=11> */
.L_x_169:
[----:B--2---:R-:W-:Y:S01]  /*7f60*/  SHF.R.U64 R4, R4, R31, R5 ;  /* 0x0000001f04047219 */ /* 0x004fe20000001205 */
[----:B0-----:R-:W-:Y:S01]  /*7f70*/  VIADD R19, R26, 0xffffffff ;  /* 0xffffffff1a137836 */ /* 0x001fe20000000000 */
[----:B------:R-:W-:Y:S01]  /*7f80*/  LOP3.LUT R17, R6, R29, RZ, 0xc0, !PT ;  /* 0x0000001d06117212 */ /* 0x000fe200078ec0ff */
[----:B------:R-:W-:Y:S02]  /*7f90*/  IMAD.MOV R23, RZ, RZ, -R23 ;  /* 0x000000ffff177224 */ /* 0x000fe400078e0a17 */
[----:B------:R-:W-:Y:S02]  /*7fa0*/  IMAD.MOV R5, RZ, RZ, -R4 ;  /* 0x000000ffff057224 */ /* 0x000fe400078e0a04 */
[----:B------:R-:W-:Y:S01]  /*7fb0*/  IMAD R6, R30, R4, R17 ;  /* 0x000000041e067224 */ /* 0x000fe200078e0211 */
[----:B------:R-:W-:Y:S01]  /*7fc0*/  LOP3.LUT R17, R20, R19, RZ, 0xc0, !PT ;  /* 0x0000001314117212 */ /* 0x000fe200078ec0ff */
[----:B-1----:R-:W-:Y:S02]  /*7fd0*/  @P2 IMAD R27, R25, R23, R28 ;  /* 0x00000017191b2224 */ /* 0x002fe400078e021c */
[----:B---3--:R-:W-:-:S02]  /*7fe0*/  IMAD R4, R5, R34, R24 ;  /* 0x0000002205047224 */ /* 0x008fc400078e0218 */
[----:B------:R-:W-:Y:S02]  /*7ff0*/  IMAD R6, R6, R35, R27 ;  /* 0x0000002306067224 */ /* 0x000fe400078e021b */
[----:B------:R-:W-:Y:S02]  /*8000*/  IMAD R17, R4, R26, R17 ;  /* 0x0000001a04117224 */ /* 0x000fe400078e0211 */
[----:B------:R-:W-:Y:S02]  /*8010*/  IMAD.MOV.U32 R16, RZ, RZ, 0x1 ;  /* 0x00000001ff107424 */ /* 0x000fe400078e00ff */
[----:B------:R-:W-:Y:S01]  /*8020*/  IMAD.MOV.U32 R4, RZ, RZ, R22 ;  /* 0x000000ffff047224 */ /* 0x000fe200078e0016 */
[----:B------:R-:W-:Y:S02]  /*8030*/  SEL R5, R17, R6, !P2 ;  /* 0x0000000611057207 */ /* 0x000fe40005000000 */
[----:B------:R-:W-:-:S07]  /*8040*/  SEL R6, R6, R17, !P2 ;  /* 0x0000001106067207 */ /* 0x000fce0005000000 */
.L_x_167:
[----:B------:R-:W-:Y:S02]  /*8050*/  LOP3.LUT P0, RZ, R16, 0xff, RZ, 0xc0, !PT ;  /* 0x000000ff10ff7812 */ /* 0x000fe4000780c0ff */
[----:B------:R-:W-:-:S11]  /*8060*/  LOP3.LUT R148, R148, 0x1, RZ, 0x3c, !PT ;  /* 0x0000000194947812 */ /* 0x000fd600078e3cff */
[----:B------:R-:W-:Y:S05]  /*8070*/  @P0 BRA `(.L_x_170) ;  /* 0xffffff9400540947 */ /* 0x000fea000383ffff */
[----:B------:R-:W-:Y:S05]  /*8080*/  EXIT ;  /* 0x000000000000794d */ /* 0x000fea0003800000 */
.L_x_14:
[----:B------:R-:W-:-:S08]  /*8090*/  ISETP.NE.AND P0, PT, R20, RZ, PT ;  /* 0x000000ff1400720c */ /* 0x000fd00003f05270 */
[----:B-----5:R-:W0:-:S00]  /*80a0*/  USETMAXREG.DEALLOC.CTAPOOL 0x28 ;  /* 0x00000028000079c8 */ /* 0x020e0000080e0500 */
[----:B------:R-:W-:Y:S05]  /*80b0*/  @P0 EXIT ;  /* 0x000000000000094d */ /* 0x000fea0003800000 */
[----:B0-----:R-:W-:Y:S01]  /*80c0*/  LOP3.LUT P0, RZ, R16, 0xff, RZ, 0xc0, !PT ;  /* 0x000000ff10ff7812 */ /* 0x001fe2000780c0ff */
[----:B------:R-:W-:Y:S02]  /*80d0*/  IMAD.MOV.U32 R12, RZ, RZ, 0x1 ;  /* 0x00000001ff0c7424 */ /* 0x000fe400078e00ff */
[----:B------:R-:W-:-:S10]  /*80e0*/  IMAD.MOV.U32 R15, RZ, RZ, RZ ;  /* 0x000000ffff0f7224 */ /* 0x000fd400078e00ff */
[----:B------:R-:W-:Y:S05]  /*80f0*/  @!P0 BRA `(.L_x_171) ;  /* 0x0000000c00088947 */ /* 0x000fea0003800000 */
[----:B------:R-:W-:Y:S01]  /*8100*/  LOP3.LUT P0, RZ, R13, 0x1f, RZ, 0xc0, !PT ;  /* 0x0000001f0dff7812 */ /* 0x000fe2000780c0ff */
[----:B------:R-:W-:Y:S01]  /*8110*/  ULDC UR5, c[0x0][0x658] ;  /* 0x0001960000057ab9 */ /* 0x000fe20000000800 */
[----:B------:R-:W-:Y:S01]  /*8120*/  UMOV UR6, 0xffffffff ;  /* 0xffffffff00067882 */ /* 0x000fe20000000000 */
[----:B------:R-:W-:Y:S01]  /*8130*/  BSSY B0, `(.L_x_171) ;  /* 0x00000be000007945 */ /* 0x000fe20003800000 */
[----:B------:R-:W-:Y:S01]  /*8140*/  USHF.L.U32 UR6, UR6, UR5, URZ ;  /* 0x0000000506067299 */ /* 0x000fe2000800063f */
[C---:B------:R-:W-:Y:S01]  /*8150*/  ISETP.NE.AND P3, PT, R11.reuse, RZ, PT ;  /* 0x000000ff0b00720c */ /* 0x040fe20003f65270 */
[----:B------:R-:W-:Y:S01]  /*8160*/  IMAD.MOV.U32 R14, RZ, RZ, 0x1 ;  /* 0x00000001ff0e7424 */ /* 0x000fe200078e00ff */
[----:B------:R-:W-:Y:S01]  /*8170*/  ISETP.NE.OR P0, PT, R11, RZ, !P0 ;  /* 0x000000ff0b00720c */ /* 0x000fe20004705670 */
[----:B------:R-:W-:Y:S01]  /*8180*/  IMAD.MOV.U32 R12, RZ, RZ, 0x1 ;  /* 0x00000001ff0c7424 */ /* 0x000fe200078e00ff */
[----:B------:R-:W-:Y:S01]  /*8190*/  LOP3.LUT R13, R7, 0x2, RZ, 0xfc, !PT ;  /* 0x00000002070d7812 */ /* 0x000fe200078efcff */
[----:B------:R-:W-:Y:S01]  /*81a0*/  IMAD.MOV.U32 R15, RZ, RZ, RZ ;  /* 0x000000ffff0f7224 */ /* 0x000fe200078e00ff */
[----:B------:R-:W-:Y:S01]  /*81b0*/  ULDC UR4, c[0x0][0x600] ;  /* 0x0001800000047ab9 */ /* 0x000fe20000000800 */
[----:B------:R-:W-:Y:S01]  /*81c0*/  UMOV UR7, 0x1 ;  /* 0x0000000100077882 */ /* 0x000fe20000000000 */
[----:B------:R-:W-:-:S02]  /*81d0*/  UIADD3 UR22, UR13, 0x1, URZ ;  /* 0x000000010d167890 */ /* 0x000fc4000fffe03f */
[----:B------:R-:W-:Y:S02]  /*81e0*/  UIADD3 UR16, UR4, -0x1, URZ ;  /* 0xffffffff04107890 */ /* 0x000fe4000fffe03f */
[----:B------:R-:W-:Y:S02]  /*81f0*/  USHF.L.U32 UR18, UR7, UR5, URZ ;  /* 0x0000000507127299 */ /* 0x000fe4000800063f */
[----:B------:R-:W-:Y:S01]  /*8200*/  ULOP3.LUT UR17, URZ, UR6, URZ, 0x33, !UPT ;  /* 0x000000063f117292 */ /* 0x000fe2000f8e333f */
[----:B------:R-:W-:-:S11]  /*8210*/  ULDC.64 UR20, c[0x0][0x198] ;  /* 0x0000660000147ab9 */ /* 0x000fd60000000a00 */
.L_x_183:
[----:B------:R-:W-:-:S03]  /*8220*/  UMOV UR4, 0xffffffff ;  /* 0xffffffff00047882 */ /* 0x000fc60000000000 */
[----:B------:R-:W-:Y:S05]  /*8230*/  BRA.DIV UR4, `(.L_x_172) ;  /* 0x0000001604d07947 */ /* 0x000fea000b800000 */
[----:B------:R-:W-:-:S13]  /*8240*/  ELECT P1, URZ, PT ;  /* 0x00000000003f782f */ /* 0x000fda0003820000 */
.L_x_210:
[----:B------:R-:W0:Y:S01]  /*8250*/  LDC R10, c[0x0][0x28c] ;  /* 0x0000a300ff0a7b82 */ /* 0x000e220000000800 */
[----:B------:R-:W-:Y:S01]  /*8260*/  BSSY B1, `(.L_x_173) ;  /* 0x0000037000017945 */ /* 0x000fe20003800000 */
[----:B0-----:R-:W-:-:S13]  /*8270*/  ISETP.LT.OR P1, PT, R10, 0x1, !P1 ;  /* 0x000000010a00780c */ /* 0x001fda0004f21670 */
[----:B------:R-:W-:Y:S05]  /*8280*/  @P1 BRA `(.L_x_174) ;  /* 0x0000000000d01947 */ /* 0x000fea0003800000 */
[----:B------:R-:W-:Y:S02]  /*8290*/  IMAD.SHL.U32 R16, R5, 0x80, RZ ;  /* 0x0000008005107824 */ /* 0x000fe400078e00ff */
[----:B------:R-:W-:Y:S02]  /*82a0*/  IMAD.SHL.U32 R17, R6, 0x40, RZ ;  /* 0x0000004006117824 */ /* 0x000fe400078e00ff */
[----:B------:R-:W-:Y:S02]  /*82b0*/  IMAD.MOV.U32 R18, RZ, RZ, RZ ;  /* 0x000000ffff127224 */ /* 0x000fe400078e00ff */
[----:B------:R-:W-:Y:S02]  /*82c0*/  IMAD.U32 R20, RZ, RZ, UR22 ;  /* 0x00000016ff147e24 */ /* 0x000fe4000f8e00ff */
[----:B------:R-:W-:Y:S02]  /*82d0*/  IMAD.MOV.U32 R5, RZ, RZ, R12 ;  /* 0x000000ffff057224 */ /* 0x000fe400078e000c */
[----:B------:R-:W-:-:S07]  /*82e0*/  IMAD.MOV.U32 R6, RZ, RZ, R15 ;  /* 0x000000ffff067224 */ /* 0x000fce00078e000f */
.L_x_178:
[----:B------:R-:W0:Y:S01]  /*82f0*/  S2R R11, SR_CgaCtaId ;  /* 0x00000000000b7919 */ /* 0x000e220000008800 */
[----:B------:R-:W-:-:S04]  /*8300*/  MOV R10, 0x400 ;  /* 0x00000400000a7802 */ /* 0x000fc80000000f00 */
[----:B0-----:R-:W-:Y:S02]  /*8310*/  LEA R21, R11, R10, 0x18 ;  /* 0x0000000a0b157211 */ /* 0x001fe400078ec0ff */
[----:B------:R-:W-:Y:S01]  /*8320*/  SHF.L.U32 R10, R5, 0x1f, RZ ;  /* 0x0000001f050a7819 */ /* 0x000fe200000006ff */
[----:B------:R-:W0:Y:S02]  /*8330*/  @!P3 LDC R11, c[0x0][0x500] ;  /* 0x00014000ff0bbb82 */ /* 0x000e240000000800 */
[----:B------:R-:W-:-:S04]  /*8340*/  IMAD R19, R6, 0x8, R21 ;  /* 0x0000000806137824 */ /* 0x000fc800078e0215 */
[----:B------:R-:W1:Y:S02]  /*8350*/  SYNCS.PHASECHK.TRANS64.TRYWAIT P1, [R19+URZ+0x90], R10 ;  /* 0x0000900a130075a7 */ /* 0x000e64000802017f */
[----:B-1----:R-:W-:Y:S05]  /*8360*/  @!P1 BRA `(.L_x_175) ;  /* 0x0000001400a49947 */ /* 0x002fea0003800000 */
.L_x_211:
[----:B-1----:R-:W-:Y:S01]  /*8370*/  PRMT R10, R13, 0x9910, RZ ;  /* 0x000099100d0a7816 */ /* 0x002fe200000000ff */
[----:B0-----:R0:W-:Y:S03]  /*8380*/  @!P3 SYNCS.ARRIVE.TRANS64 RZ, [R19+URZ], R11 ;  /* 0x0000000b13ffb9a7 */ /* 0x0011e6000800003f */
[----:B------:R-:W-:-:S13]  /*8390*/  ISETP.NE.AND P1, PT, R10, 0x2, PT ;  /* 0x000000020a00780c */ /* 0x000fda0003f25270 */
[----:B0-----:R-:W-:Y:S05]  /*83a0*/  @P1 BRA `(.L_x_176) ;  /* 0x0000000000041947 */ /* 0x001fea0003800000 */
[----:B------:R-:W-:Y:S01]  /*83b0*/  BPT.TRAP 0x1 ;  /* 0x000000040000795c */ /* 0x000fe20000300000 */
.L_x_176:
[----:B------:R-:W-:Y:S05]  /*83c0*/  @P0 BRA `(.L_x_177) ;  /* 0x0000000000040947 */ /* 0x000fea0003800000 */
[----:B------:R-:W-:Y:S01]  /*83d0*/  BPT.TRAP 0x1 ;  /* 0x000000040000795c */ /* 0x000fe20000300000 */
.L_x_177:
[C-C-:B------:R-:W-:Y:S01]  /*83e0*/  IMAD R10, R6.reuse, 0x1000, R21.reuse ;  /* 0x00001000060a7824 */ /* 0x140fe200078e0215 */
[----:B------:R-:W-:Y:S01]  /*83f0*/  R2UR UR9, R19 ;  /* 0x00000000130972ca */ /* 0x000fe200000e0000 */
[----:B------:R-:W-:Y:S01]  /*8400*/  IMAD R21, R6, 0x2000, R21 ;  /* 0x0000200006157824 */ /* 0x000fe200078e0215 */
[----:B------:R-:W-:Y:S01]  /*8410*/  UIADD3 UR4, UP0, UR20, 0xf0, URZ ;  /* 0x000000f014047890 */ /* 0x000fe2000ff1e03f */
[----:B------:R-:W-:Y:S01]  /*8420*/  VIADD R20, R20, 0xffffffff ;  /* 0xffffffff14147836 */ /* 0x000fe20000000000 */
[----:B------:R-:W-:Y:S01]  /*8430*/  R2UR UR5, R10 ;  /* 0x000000000a0572ca */ /* 0x000fe200000e0000 */
[----:B------:R-:W-:Y:S01]  /*8440*/  UIADD3 UR24, UP1, UR20, 0x1f0, URZ ;  /* 0x000001f014187890 */ /* 0x000fe2000ff3e03f */
[----:B------:R-:W-:Y:S01]  /*8450*/  R2UR UR8, R21 ;  /* 0x00000000150872ca */ /* 0x000fe200000e0000 */
[----:B------:R-:W-:Y:S01]  /*8460*/  VIADD R6, R6, 0x1 ;  /* 0x0000000106067836 */ /* 0x000fe20000000000 */
[----:B------:R-:W-:Y:S01]  /*8470*/  R2UR UR11, R17 ;  /* 0x00000000110b72ca */ /* 0x000fe200000e0000 */
[----:B------:R-:W-:Y:S01]  /*8480*/  UIADD3.X UR25, URZ, UR21, URZ, UP1, !UPT ;  /* 0x000000153f197290 */ /* 0x000fe20008ffe43f */
[----:B------:R-:W-:Y:S01]  /*8490*/  R2UR UR10, R18 ;  /* 0x00000000120a72ca */ /* 0x000fe200000e0000 */
[----:B------:R-:W-:Y:S01]  /*84a0*/  UMOV UR6, 0x0 ;  /* 0x0000000000067882 */ /* 0x000fe20000000000 */
[----:B------:R-:W-:Y:S01]  /*84b0*/  R2UR UR12, R4 ;  /* 0x00000000040c72ca */ /* 0x000fe200000e0000 */
[----:B------:R-:W-:Y:S01]  /*84c0*/  UMOV UR7, 0x10000000 ;  /* 0x1000000000077882 */ /* 0x000fe20000000000 */
[----:B------:R-:W-:Y:S01]  /*84d0*/  R2UR UR19, R16 ;  /* 0x00000000101372ca */ /* 0x000fe200000e0000 */
[----:B------:R-:W-:Y:S01]  /*84e0*/  VIADD R18, R18, 0x40 ;  /* 0x0000004012127836 */ /* 0x000fe20000000000 */
[----:B------:R-:W-:Y:S01]  /*84f0*/  ISETP.GT.AND P4, PT, R20, 0x1, PT ;  /* 0x000000011400780c */ /* 0x000fe20003f84270 */
[----:B------:R-:W-:Y:S01]  /*8500*/  UIADD3 UR14, UR5, 0x200, URZ ;  /* 0x00000200050e7890 */ /* 0x000fe2000fffe03f */
[----:B------:R-:W-:Y:S01]  /*8510*/  ISETP.NE.AND P1, PT, R6, 0x12, PT ;  /* 0x000000120600780c */ /* 0x000fe20003f25270 */
[----:B------:R-:W-:-:S02]  /*8520*/  UIADD3.X UR5, URZ, UR21, URZ, UP0, !UPT ;  /* 0x000000153f057290 */ /* 0x000fc400087fe43f */
[----:B------:R-:W-:Y:S01]  /*8530*/  UIADD3 UR15, UR8, 0x12200, URZ ;  /* 0x00012200080f7890 */ /* 0x000fe2000fffe03f */
[----:B------:R-:W-:Y:S02]  /*8540*/  SEL R10, RZ, 0x1, P1 ;  /* 0x00000001ff0a7807 */ /* 0x000fe40000800000 */
[----:B------:R-:W-:Y:S01]  /*8550*/  UMOV UR8, UR14 ;  /* 0x0000000e00087c82 */ /* 0x000fe20008000000 */
[----:B------:R-:W-:Y:S02]  /*8560*/  SEL R6, R6, RZ, P1 ;  /* 0x000000ff06067207 */ /* 0x000fe40000800000 */
[----:B------:R-:W-:Y:S01]  /*8570*/  LOP3.LUT R5, R5, R10, RZ, 0x3c, !PT ;  /* 0x0000000a05057212 */ /* 0x000fe200078e3cff */
[----:B------:R0:W-:Y:S02]  /*8580*/  UTMALDG.3D [UR8], [UR4], desc[UR6] ;  /* 0x00000608040075b4 */ /* 0x0001e40008011000 */
[----:B0-----:R-:W-:Y:S01]  /*8590*/  UMOV UR8, UR15 ;  /* 0x0000000f00087c82 */ /* 0x001fe20008000000 */
[----:B------:R-:W-:-:S02]  /*85a0*/  UMOV UR11, UR19 ;  /* 0x00000013000b7c82 */ /* 0x000fc40008000000 */
[----:B------:R0:W-:Y:S02]  /*85b0*/  UTMALDG.3D [UR8], [UR24], desc[UR6] ;  /* 0x00000608180075b4 */ /* 0x0001e40008011000 */
[----:B0-----:R-:W-:Y:S05]  /*85c0*/  @P4 BRA `(.L_x_178) ;  /* 0xfffffffc00484947 */ /* 0x001fea000383ffff */
.L_x_174:
[----:B------:R-:W-:Y:S05]  /*85d0*/  BSYNC B1 ;  /* 0x0000000000017941 */ /* 0x000fea0003800000 */
.L_x_173:
[----:B------:R-:W-:Y:S01]  /*85e0*/  LOP3.LUT P5, RZ, R14, 0xff, RZ, 0xc0, !PT ;  /* 0x000000ff0eff7812 */ /* 0x000fe200078ac0ff */
[----:B------:R-:W-:Y:S01]  /*85f0*/  VIADD R6, R15, UR13 ;  /* 0x0000000d0f067c36 */ /* 0x000fe20008000000 */
[----:B------:R-:W-:Y:S01]  /*8600*/  ULDC.64 UR4, c[0x0][0x650] ;  /* 0x0001940000047ab9 */ /* 0x000fe20000000a00 */
[----:B------:R-:W-:Y:S01]  /*8610*/  IMAD.U32 R11, RZ, RZ, UR13 ;  /* 0x0000000dff0b7e24 */ /* 0x000fe2000f8e00ff */
[----:B------:R-:W-:Y:S01]  /*8620*/  UISETP.GE.U32.AND UP0, UPT, UR13, 0x12, UPT ;  /* 0x000000120d00788c */ /* 0x000fe2000bf06070 */
[----:B------:R-:W-:Y:S01]  /*8630*/  BSSY B1, `(.L_x_179) ;  /* 0x000006b000017945 */ /* 0x000fe20003800000 */
[----:B------:R-:W-:Y:S02]  /*8640*/  ISETP.GT.U32.AND P1, PT, R6, 0x11, PT ;  /* 0x000000110600780c */ /* 0x000fe40003f24070 */
[----:B------:R-:W-:Y:S02]  /*8650*/  PRMT R14, RZ, 0x7610, R14 ;  /* 0x00007610ff0e7816 */ /* 0x000fe4000000000e */
[----:B------:R-:W-:-:S02]  /*8660*/  ISETP.LT.U32.AND P1, PT, R11, 0x12, P1 ;  /* 0x000000120b00780c */ /* 0x000fc40000f21070 */
[----:B------:R-:W-:Y:S01]  /*8670*/  PLOP3.LUT P4, PT, PT, PT, UP0, 0x80, 0x0 ;  /* 0x000000000000781c */ /* 0x000fe20003f8f008 */
[----:B------:R-:W0:Y:S01]  /*8680*/  @P5 S2R R5, SR_CgaCtaId ;  /* 0x0000000000055919 */ /* 0x000e220000008800 */
[----:B------:R-:W-:-:S04]  /*8690*/  @P5 MOV R4, 0x400 ;  /* 0x0000040000045802 */ /* 0x000fc80000000f00 */
[----:B0-----:R-:W-:Y:S01]  /*86a0*/  @P5 LEA R10, R5, R4, 0x18 ;  /* 0x00000004050a5211 */ /* 0x001fe200078ec0ff */
[----:B------:R-:W-:-:S03]  /*86b0*/  IMAD.WIDE.U32 R4, R6, 0x38e38e39, RZ ;  /* 0x38e38e3906047825 */ /* 0x000fc600078e00ff */
[----:B------:R0:W-:Y:S01]  /*86c0*/  @P5 SYNCS.ARRIVE.TRANS64.A1T0 RZ, [R10+URZ+0x158], RZ ;  /* 0x000158ff0aff59a7 */ /* 0x0001e2000810003f */
[----:B------:R-:W-:Y:S01]  /*86d0*/  IADD3 R2, P5, R2, R8, RZ ;  /* 0x0000000802027210 */ /* 0x000fe20007fbe0ff */
[----:B------:R-:W-:Y:S01]  /*86e0*/  IMAD.MOV.U32 R4, RZ, RZ, -0x1 ;  /* 0xffffffffff047424 */ /* 0x000fe200078e00ff */
[----:B------:R-:W-:Y:S02]  /*86f0*/  SHF.R.U32.HI R11, RZ, 0x2, R5 ;  /* 0x00000002ff0b7819 */ /* 0x000fe40000011605 */
[----:B------:R-:W-:Y:S01]  /*8700*/  SEL R5, RZ, 0x1, !P1 ;  /* 0x00000001ff057807 */ /* 0x000fe20004800000 */
[----:B------:R-:W-:Y:S01]  /*8710*/  IMAD.X R3, R3, 0x1, R0, P5 ;  /* 0x0000000103037824 */ /* 0x000fe200028e0600 */
[----:B------:R-:W-:Y:S01]  /*8720*/  ISETP.GE.U32.AND P1, PT, R2, UR4, PT ;  /* 0x0000000402007c0c */ /* 0x000fe2000bf26070 */
[----:B------:R-:W-:Y:S01]  /*8730*/  IMAD R15, R11, -0x12, R6 ;  /* 0xffffffee0b0f7824 */ /* 0x000fe200078e0206 */
[----:B------:R-:W-:Y:S01]  /*8740*/  LOP3.LUT R12, R12, R5, RZ, 0x3c, !PT ;  /* 0x000000050c0c7212 */ /* 0x000fe200078e3cff */
[----:B------:R-:W-:Y:S01]  /*8750*/  IMAD.MOV.U32 R6, RZ, RZ, -0x1 ;  /* 0xffffffffff067424 */ /* 0x000fe200078e00ff */
[----:B------:R-:W-:Y:S01]  /*8760*/  ISETP.GE.U32.AND.EX P1, PT, R3, UR5, PT, P1 ;  /* 0x0000000503007c0c */ /* 0x000fe2000bf26110 */
[----:B------:R-:W-:Y:S01]  /*8770*/  IMAD.MOV.U32 R5, RZ, RZ, -0x1 ;  /* 0xffffffffff057424 */ /* 0x000fe200078e00ff */
[----:B------:R-:W-:-:S02]  /*8780*/  @P4 LOP3.LUT R12, R12, 0x1, R11, 0x78, !PT ;  /* 0x000000010c0c4812 */ /* 0x000fc400078e780b */
[----:B0-----:R-:W-:-:S09]  /*8790*/  PRMT R10, RZ, 0x7610, R10 ;  /* 0x00007610ff0a7816 */ /* 0x001fd2000000000a */
[----:B------:R-:W-:Y:S05]  /*87a0*/  @P1 BRA `(.L_x_180) ;  /* 0x00000004004c1947 */ /* 0x000fea0003800000 */
[----:B------:R-:W0:Y:S01]  /*87b0*/  S2R R17, SR_CTAID.X ;  /* 0x0000000000117919 */ /* 0x000e220000002500 */
[----:B------:R-:W-:Y:S01]  /*87c0*/  ULDC.64 UR4, c[0x0][0x628] ;  /* 0x00018a0000047ab9 */ /* 0x000fe20000000a00 */
[----:B------:R-:W1:Y:S01]  /*87d0*/  LDC R18, c[0x0][0x144] ;  /* 0x00005100ff127b82 */ /* 0x000e620000000800 */
[----:B------:R-:W-:Y:S01]  /*87e0*/  ISETP.NE.U32.AND P1, PT, RZ, UR4, PT ;  /* 0x00000004ff007c0c */ /* 0x000fe2000bf25070 */
[----:B------:R-:W2:Y:S01]  /*87f0*/  S2R R6, SR_CTAID.Y ;  /* 0x0000000000067919 */ /* 0x000ea20000002600 */
[----:B------:R-:W-:Y:S01]  /*8800*/  ULDC UR6, c[0x0][0x150] ;  /* 0x0000540000067ab9 */ /* 0x000fe20000000800 */
[----:B------:R-:W-:Y:S01]  /*8810*/  ULDC UR7, c[0x0][0x630] ;  /* 0x00018c0000077ab9 */ /* 0x000fe20000000800 */
[----:B------:R-:W-:Y:S01]  /*8820*/  ISETP.NE.AND.EX P1, PT, RZ, UR5, PT, P1 ;  /* 0x00000005ff007c0c */ /* 0x000fe2000bf25310 */
[----:B------:R-:W-:Y:S01]  /*8830*/  IMAD.MOV.U32 R4, RZ, RZ, R2 ;  /* 0x000000ffff047224 */ /* 0x000fe200078e0002 */
[----:B0-----:R-:W-:-:S05]  /*8840*/  I2FP.F32.U32 R5, R17 ;  /* 0x0000001100057245 */ /* 0x001fca0000201000 */
[----:B------:R-:W-:Y:S01]  /*8850*/  FMUL R20, R5, UR6 ;  /* 0x0000000605147c20 */ /* 0x000fe20008400000 */
[----:B------:R-:W-:-:S05]  /*8860*/  IMAD.MOV.U32 R5, RZ, RZ, R3 ;  /* 0x000000ffff057224 */ /* 0x000fca00078e0003 */
[----:B--2---:R-:W-:Y:S05]  /*8870*/  @!P1 BRA `(.L_x_181) ;  /* 0x0000000000289947 */ /* 0x004fea0003800000 */
[----:B------:R-:W-:Y:S02]  /*8880*/  ULDC UR6, c[0x0][0x634] ;  /* 0x00018d0000067ab9 */ /* 0x000fe40000000800 */
[----:B------:R-:W-:-:S05]  /*8890*/  IADD3 R5, P1, R2, UR6, RZ ;  /* 0x0000000602057c10 */ /* 0x000fca000ff3e0ff */
[----:B------:R-:W-:-:S04]  /*88a0*/  IMAD.X R19, RZ, RZ, R3, P1 ;  /* 0x000000ffff137224 */ /* 0x000fc800008e0603 */
[----:B------:R-:W-:-:S04]  /*88b0*/  IMAD.WIDE.U32 R10, R19, UR4, RZ ;  /* 0x00000004130a7c25 */ /* 0x000fc8000f8e00ff */
[----:B------:R-:W-:-:S04]  /*88c0*/  IMAD.WIDE.U32 R10, P1, R5, UR5, R10 ;  /* 0x00000005050a7c25 */ /* 0x000fc8000f82000a */
[----:B------:R-:W-:-:S04]  /*88d0*/  IMAD.WIDE.U32 R4, R5, UR4, RZ ;  /* 0x0000000405047c25 */ /* 0x000fc8000f8e00ff */
[----:B------:R-:W-:Y:S01]  /*88e0*/  IMAD.MOV.U32 R4, RZ, RZ, R11 ;  /* 0x000000ffff047224 */ /* 0x000fe200078e000b */
[----:B------:R-:W-:Y:S01]  /*88f0*/  IADD3 RZ, P4, R5, R10, RZ ;  /* 0x0000000a05ff7210 */ /* 0x000fe20007f9e0ff */
[----:B------:R-:W-:-:S04]  /*8900*/  IMAD.X R5, RZ, RZ, RZ, P1 ;  /* 0x000000ffff057224 */ /* 0x000fc800008e06ff */
[----:B------:R-:W-:-:S08]  /*8910*/  IMAD.WIDE.U32.X R4, R19, UR5, R4, P4 ;  /* 0x0000000513047c25 */ /* 0x000fd0000a0e0404 */
.L_x_181:
[--C-:B------:R-:W-:Y:S01]  /*8920*/  SHF.R.U64 R16, R4, UR7, R5.reuse ;  /* 0x0000000704107c19 */ /* 0x100fe20008001205 */
[----:B------:R-:W0:Y:S01]  /*8930*/  F2I.U32.TRUNC.NTZ R20, R20 ;  /* 0x0000001400147305 */ /* 0x000e22000020f000 */
[----:B------:R-:W-:Y:S01]  /*8940*/  SHF.R.U32.HI R4, RZ, UR7, R5 ;  /* 0x00000007ff047c19 */ /* 0x000fe20008011605 */
[----:B------:R-:W-:Y:S01]  /*8950*/  ULDC.64 UR4, c[0x0][0x620] ;  /* 0x0001880000047ab9 */ /* 0x000fe20000000a00 */
[----:B------:R-:W-:Y:S01]  /*8960*/  IADD3 R11, P1, RZ, -R16, RZ ;  /* 0x80000010ff0b7210 */ /* 0x000fe20007f3e0ff */
[----:B------:R-:W-:Y:S01]  /*8970*/  ULDC.64 UR6, c[0x0][0x640] ;  /* 0x0001900000067ab9 */ /* 0x000fe20000000a00 */
[----:B------:R-:W2:Y:S03]  /*8980*/  LDC R21, c[0x0][0x148] ;  /* 0x00005200ff157b82 */ /* 0x000ea60000000800 */
[----:B------:R-:W-:Y:S01]  /*8990*/  IMAD.X R4, RZ, RZ, ~R4, P1 ;  /* 0x000000ffff047224 */ /* 0x000fe200008e0e04 */
[----:B------:R-:W-:-:S03]  /*89a0*/  ISETP.NE.U32.AND P1, PT, RZ, UR6, PT ;  /* 0x00000006ff007c0c */ /* 0x000fc6000bf25070 */
[----:B------:R-:W-:Y:S01]  /*89b0*/  IMAD R10, R4, UR4, RZ ;  /* 0x00000004040a7c24 */ /* 0x000fe2000f8e02ff */
[----:B------:R-:W-:Y:S01]  /*89c0*/  ISETP.NE.AND.EX P1, PT, RZ, UR7, PT, P1 ;  /* 0x00000007ff007c0c */ /* 0x000fe2000bf25310 */
[----:B------:R-:W-:Y:S01]  /*89d0*/  IMAD.WIDE.U32 R4, R11, UR4, R2 ;  /* 0x000000040b047c25 */ /* 0x000fe2000f8e0002 */
[----:B------:R-:W-:-:S03]  /*89e0*/  ULDC UR4, c[0x0][0x618] ;  /* 0x0001860000047ab9 */ /* 0x000fc60000000800 */
[----:B------:R-:W-:Y:S01]  /*89f0*/  IMAD R11, R11, UR5, R10 ;  /* 0x000000050b0b7c24 */ /* 0x000fe2000f8e020a */
[----:B------:R-:W-:Y:S01]  /*8a00*/  ULDC UR5, c[0x0][0x154] ;  /* 0x0000550000057ab9 */ /* 0x000fe20000000800 */
[----:B0-----:R-:W-:Y:S02]  /*8a10*/  IMAD.MOV R10, RZ, RZ, -R20 ;  /* 0x000000ffff0a7224 */ /* 0x001fe400078e0a14 */
[----:B------:R-:W-:Y:S02]  /*8a20*/  IMAD.IADD R5, R5, 0x1, R11 ;  /* 0x0000000105057824 */ /* 0x000fe400078e020b */
[----:B-1----:R-:W-:Y:S01]  /*8a30*/  IMAD R17, R18, R10, R17 ;  /* 0x0000000a12117224 */ /* 0x002fe200078e0211 */
[----:B------:R-:W-:Y:S02]  /*8a40*/  I2FP.F32.U32 R10, R6 ;  /* 0x00000006000a7245 */ /* 0x000fe40000201000 */
[--C-:B------:R-:W-:Y:S02]  /*8a50*/  SHF.R.U64 R18, R4, UR4, R5.reuse ;  /* 0x0000000404127c19 */ /* 0x100fe40008001205 */
[----:B------:R-:W-:Y:S01]  /*8a60*/  SHF.R.U32.HI R5, RZ, UR4, R5 ;  /* 0x00000004ff057c19 */ /* 0x000fe20008011605 */
[----:B------:R-:W-:Y:S01]  /*8a70*/  FMUL R10, R10, UR5 ;  /* 0x000000050a0a7c20 */ /* 0x000fe20008400000 */
[----:B------:R-:W-:-:S02]  /*8a80*/  ULDC UR4, c[0x0][0x608] ;  /* 0x0001820000047ab9 */ /* 0x000fc40000000800 */
[--C-:B------:R-:W-:Y:S01]  /*8a90*/  SHF.R.U64 R20, R18, UR4, R5.reuse ;  /* 0x0000000412147c19 */ /* 0x100fe20008001205 */
[----:B------:R0:W1:Y:S01]  /*8aa0*/  F2I.U32.TRUNC.NTZ R22, R10 ;  /* 0x0000000a00167305 */ /* 0x000062000020f000 */
[----:B------:R-:W-:Y:S01]  /*8ab0*/  SHF.R.U32.HI R5, RZ, UR4, R5 ;  /* 0x00000004ff057c19 */ /* 0x000fe20008011605 */
[----:B------:R-:W-:-:S03]  /*8ac0*/  ULDC UR4, c[0x0][0x658] ;  /* 0x0001960000047ab9 */ /* 0x000fc60000000800 */
[--C-:B------:R-:W-:Y:S02]  /*8ad0*/  SHF.R.U64 R19, R20, UR4, R5.reuse ;  /* 0x0000000414137c19 */ /* 0x100fe40008001205 */
[----:B------:R-:W-:-:S03]  /*8ae0*/  SHF.R.U32.HI R23, RZ, UR4, R5 ;  /* 0x00000004ff177c19 */ /* 0x000fc60008011605 */
[----:B------:R-:W-:Y:S02]  /*8af0*/  IMAD.MOV.U32 R4, RZ, RZ, R19 ;  /* 0x000000ffff047224 */ /* 0x000fe400078e0013 */
[----:B------:R-:W-:Y:S01]  /*8b00*/  IMAD.MOV.U32 R5, RZ, RZ, R23 ;  /* 0x000000ffff057224 */ /* 0x000fe200078e0017 */
[----:B0-----:R-:W-:Y:S06]  /*8b10*/  @!P1 BRA `(.L_x_182) ;  /* 0x0000000000289947 */ /* 0x001fec0003800000 */
        /* <DEDUP_REMOVED lines=10> */
.L_x_182:
[----:B------:R-:W-:Y:S01]  /*8bc0*/  ULDC UR4, c[0x0][0x648] ;  /* 0x0001920000047ab9 */ /* 0x000fe20000000800 */
[----:B-1----:R-:W-:Y:S01]  /*8bd0*/  IMAD.MOV R22, RZ, RZ, -R22 ;  /* 0x000000ffff167224 */ /* 0x002fe200078e0a16 */
[----:B------:R-:W-:Y:S01]  /*8be0*/  SHF.R.U64 R5, R4, UR4, R5 ;  /* 0x0000000404057c19 */ /* 0x000fe20008001205 */
[----:B------:R-:W-:Y:S01]  /*8bf0*/  ULDC UR4, c[0x0][0x638] ;  /* 0x00018e0000047ab9 */ /* 0x000fe20000000800 */
[----:B------:R-:W-:Y:S01]  /*8c00*/  LOP3.LUT R4, R20, UR17, RZ, 0xc0, !PT ;  /* 0x0000001114047c12 */ /* 0x000fe2000f8ec0ff */
[----:B--2---:R-:W-:Y:S01]  /*8c10*/  @P2 IMAD R17, R21, R22, R6 ;  /* 0x0000001615112224 */ /* 0x004fe200078e0206 */
[----:B------:R-:W-:Y:S01]  /*8c20*/  LOP3.LUT R18, R18, UR16, RZ, 0xc0, !PT ;  /* 0x0000001012127c12 */ /* 0x000fe2000f8ec0ff */
[----:B------:R-:W-:Y:S01]  /*8c30*/  IMAD.MOV R6, RZ, RZ, -R5 ;  /* 0x000000ffff067224 */ /* 0x000fe200078e0a05 */
[----:B------:R-:W-:Y:S01]  /*8c40*/  ULDC UR5, c[0x0][0x610] ;  /* 0x0001840000057ab9 */ /* 0x000fe20000000800 */
[----:B------:R-:W-:Y:S02]  /*8c50*/  IMAD R4, R5, UR18, R4 ;  /* 0x0000001205047c24 */ /* 0x000fe4000f8e0204 */
[----:B------:R-:W-:Y:S01]  /*8c60*/  IMAD R19, R6, UR4, R19 ;  /* 0x0000000406137c24 */ /* 0x000fe2000f8e0213 */
[----:B------:R-:W-:Y:S01]  /*8c70*/  ULDC UR4, c[0x0][0x600] ;  /* 0x0001800000047ab9 */ /* 0x000fe20000000800 */
[----:B------:R-:W-:-:S02]  /*8c80*/  IMAD R17, R4, UR5, R17 ;  /* 0x0000000504117c24 */ /* 0x000fc4000f8e0211 */
[----:B------:R-:W-:Y:S02]  /*8c90*/  IMAD R6, R19, UR4, R18 ;  /* 0x0000000413067c24 */ /* 0x000fe4000f8e0212 */
[----:B------:R-:W-:Y:S02]  /*8ca0*/  IMAD.MOV.U32 R10, RZ, RZ, 0x1 ;  /* 0x00000001ff0a7424 */ /* 0x000fe400078e00ff */
[----:B------:R-:W-:Y:S01]  /*8cb0*/  IMAD.MOV.U32 R4, RZ, RZ, R16 ;  /* 0x000000ffff047224 */ /* 0x000fe200078e0010 */
[----:B------:R-:W-:Y:S02]  /*8cc0*/  SEL R5, R6, R17, !P2 ;  /* 0x0000001106057207 */ /* 0x000fe40005000000 */
[----:B------:R-:W-:-:S07]  /*8cd0*/  SEL R6, R17, R6, !P2 ;  /* 0x0000000611067207 */ /* 0x000fce0005000000 */
.L_x_180:
[----:B------:R-:W-:Y:S05]  /*8ce0*/  BSYNC B1 ;  /* 0x0000000000017941 */ /* 0x000fea0003800000 */
.L_x_179:
[----:B------:R-:W-:-:S13]  /*8cf0*/  LOP3.LUT P1, RZ, R10, 0xff, RZ, 0xc0, !PT ;  /* 0x000000ff0aff7812 */ /* 0x000fda000782c0ff */
[----:B------:R-:W-:Y:S05]  /*8d00*/  @P1 BRA `(.L_x_183) ;  /* 0xfffffff400441947 */ /* 0x000fea000383ffff */
[----:B------:R-:W-:Y:S05]  /*8d10*/  BSYNC B0 ;  /* 0x0000000000007941 */ /* 0x000fea0003800000 */
.L_x_171:
[----:B------:R-:W-:-:S03]  /*8d20*/  UMOV UR4, 0xffffffff ;  /* 0xffffffff00047882 */ /* 0x000fc60000000000 */
[----:B------:R-:W-:Y:S05]  /*8d30*/  BRA.DIV UR4, `(.L_x_184) ;  /* 0x0000000e04447947 */ /* 0x000fea000b800000 */
[----:B------:R-:W-:-:S13]  /*8d40*/  ELECT P0, URZ, PT ;  /* 0x00000000003f782f */ /* 0x000fda0003800000 */
.L_x_214:
[----:B------:R-:W-:Y:S04]  /*8d50*/  BSSY B0, `(.L_x_185) ;  /* 0x00000a9000007945 */ /* 0x000fe80003800000 */
[----:B------:R-:W-:Y:S05]  /*8d60*/  @!P0 BRA `(.L_x_186) ;  /* 0x00000008009c8947 */ /* 0x000fea0003800000 */
[----:B------:R-:W-:-:S04]  /*8d70*/  LOP3.LUT R7, R7, 0x2, RZ, 0xfc, !PT ;  /* 0x0000000207077812 */ /* 0x000fc800078efcff */
[----:B------:R-:W-:-:S13]  /*8d80*/  ISETP.NE.AND P0, PT, R7, 0x3, PT ;  /* 0x000000030700780c */ /* 0x000fda0003f05270 */
[----:B------:R-:W-:Y:S05]  /*8d90*/  @!P0 BRA `(.L_x_187) ;  /* 0x0000000000048947 */ /* 0x000fea0003800000 */
[----:B------:R-:W-:Y:S01]  /*8da0*/  BPT.TRAP 0x1 ;  /* 0x000000040000795c */ /* 0x000fe20000300000 */
.L_x_187:
[----:B------:R-:W0:Y:S01]  /*8db0*/  S2R R3, SR_CgaCtaId ;  /* 0x0000000000037919 */ /* 0x000e220000008800 */
[----:B------:R-:W-:Y:S02]  /*8dc0*/  MOV R0, 0x400 ;  /* 0x0000040000007802 */ /* 0x000fe40000000f00 */
[----:B------:R-:W-:Y:S02]  /*8dd0*/  SHF.L.U32 R2, R12, 0x1f, RZ ;  /* 0x0000001f0c027819 */ /* 0x000fe400000006ff */
[----:B0-----:R-:W-:-:S05]  /*8de0*/  LEA R0, R3, R0, 0x18 ;  /* 0x0000000003007211 */ /* 0x001fca00078ec0ff */
[----:B------:R-:W-:-:S04]  /*8df0*/  VIADD R0, R0, 0x90 ;  /* 0x0000009000007836 */ /* 0x000fc80000000000 */
[C---:B------:R-:W-:Y:S02]  /*8e00*/  IMAD R5, R15.reuse, 0x8, R0 ;  /* 0x000000080f057824 */ /* 0x040fe400078e0200 */
[----:B------:R-:W-:Y:S02]  /*8e10*/  VIADD R15, R15, 0x1 ;  /* 0x000000010f0f7836 */ /* 0x000fe40000000000 */
[----:B------:R-:W0:Y:S03]  /*8e20*/  SYNCS.PHASECHK.TRANS64.TRYWAIT P0, [R5+URZ], R2 ;  /* 0x00000002050075a7 */ /* 0x000e26000800017f */
[----:B------:R-:W-:-:S04]  /*8e30*/  ISETP.NE.AND P1, PT, R15, 0x12, PT ;  /* 0x000000120f00780c */ /* 0x000fc80003f25270 */
[----:B------:R-:W-:Y:S02]  /*8e40*/  SEL R3, RZ, 0x1, P1 ;  /* 0x00000001ff037807 */ /* 0x000fe40000800000 */
[----:B------:R-:W-:Y:S02]  /*8e50*/  SEL R15, R15, RZ, P1 ;  /* 0x000000ff0f0f7207 */ /* 0x000fe40000800000 */
[----:B------:R-:W-:-:S03]  /*8e60*/  LOP3.LUT R12, R12, R3, RZ, 0x3c, !PT ;  /* 0x000000030c0c7212 */ /* 0x000fc600078e3cff */
[----:B------:R-:W-:Y:S01]  /*8e70*/  IMAD R7, R15, 0x8, R0 ;  /* 0x000000080f077824 */ /* 0x000fe200078e0200 */
[----:B------:R-:W-:Y:S01]  /*8e80*/  SHF.L.U32 R4, R12, 0x1f, RZ ;  /* 0x0000001f0c047819 */ /* 0x000fe200000006ff */
[----:B0-----:R-:W-:Y:S06]  /*8e90*/  @!P0 BRA `(.L_x_188) ;  /* 0x0000000c00108947 */ /* 0x001fec0003800000 */
.L_x_215:
[----:B------:R-:W1:Y:S01]  /*8ea0*/  SYNCS.PHASECHK.TRANS64.TRYWAIT P0, [R7+URZ], R4 ;  /* 0x00000004070075a7 */ /* 0x000e62000800017f */
[----:B0-----:R-:W-:-:S05]  /*8eb0*/  VIADD R2, R15, 0x1 ;  /* 0x000000010f027836 */ /* 0x001fca0000000000 */
[----:B------:R-:W-:-:S04]  /*8ec0*/  ISETP.NE.AND P1, PT, R2, 0x12, PT ;  /* 0x000000120200780c */ /* 0x000fc80003f25270 */
[----:B------:R-:W-:Y:S02]  /*8ed0*/  SEL R3, RZ, 0x1, P1 ;  /* 0x00000001ff037807 */ /* 0x000fe40000800000 */
[----:B------:R-:W-:Y:S02]  /*8ee0*/  SEL R9, R2, RZ, P1 ;  /* 0x000000ff02097207 */ /* 0x000fe40000800000 */
[----:B------:R-:W-:-:S03]  /*8ef0*/  LOP3.LUT R12, R12, R3, RZ, 0x3c, !PT ;  /* 0x000000030c0c7212 */ /* 0x000fc600078e3cff */
[----:B------:R-:W-:Y:S01]  /*8f00*/  IMAD R6, R9, 0x8, R0 ;  /* 0x0000000809067824 */ /* 0x000fe200078e0200 */
[----:B------:R-:W-:Y:S01]  /*8f10*/  SHF.L.U32 R5, R12, 0x1f, RZ ;  /* 0x0000001f0c057819 */ /* 0x000fe200000006ff */
[----:B-1----:R-:W-:Y:S06]  /*8f20*/  @!P0 BRA `(.L_x_189) ;  /* 0x0000000c00008947 */ /* 0x002fec0003800000 */
.L_x_216:
[----:B------:R-:W1:Y:S01]  /*8f30*/  SYNCS.PHASECHK.TRANS64.TRYWAIT P0, [R6+URZ], R5 ;  /* 0x00000005060075a7 */ /* 0x000e62000800017f */
[----:B------:R-:W-:-:S05]  /*8f40*/  VIADD R2, R9, 0x1 ;  /* 0x0000000109027836 */ /* 0x000fca0000000000 */
[----:B------:R-:W-:-:S04]  /*8f50*/  ISETP.NE.AND P1, PT, R2, 0x12, PT ;  /* 0x000000120200780c */ /* 0x000fc80003f25270 */
[----:B------:R-:W-:Y:S02]  /*8f60*/  SEL R3, RZ, 0x1, P1 ;  /* 0x00000001ff037807 */ /* 0x000fe40000800000 */
[----:B0-----:R-:W-:Y:S02]  /*8f70*/  SEL R7, R2, RZ, P1 ;  /* 0x000000ff02077207 */ /* 0x001fe40000800000 */
[----:B------:R-:W-:-:S03]  /*8f80*/  LOP3.LUT R12, R12, R3, RZ, 0x3c, !PT ;  /* 0x000000030c0c7212 */ /* 0x000fc600078e3cff */
[----:B------:R-:W-:Y:S01]  /*8f90*/  IMAD R9, R7, 0x8, R0 ;  /* 0x0000000807097824 */ /* 0x000fe200078e0200 */
[----:B------:R-:W-:Y:S01]  /*8fa0*/  SHF.L.U32 R4, R12, 0x1f, RZ ;  /* 0x0000001f0c047819 */ /* 0x000fe200000006ff */
[----:B-1----:R-:W-:Y:S06]  /*8fb0*/  @!P0 BRA `(.L_x_190) ;  /* 0x0000000800f08947 */ /* 0x002fec0003800000 */
.L_x_217:
[----:B------:R-:W1:Y:S01]  /*8fc0*/  SYNCS.PHASECHK.TRANS64.TRYWAIT P0, [R9+URZ], R4 ;  /* 0x00000004090075a7 */ /* 0x000e62000800017f */
[----:B------:R-:W-:-:S05]  /*8fd0*/  VIADD R2, R7, 0x1 ;  /* 0x0000000107027836 */ /* 0x000fca0000000000 */
[----:B------:R-:W-:-:S04]  /*8fe0*/  ISETP.NE.AND P1, PT, R2, 0x12, PT ;  /* 0x000000120200780c */ /* 0x000fc80003f25270 */
[----:B------:R-:W-:Y:S02]  /*8ff0*/  SEL R3, RZ, 0x1, P1 ;  /* 0x00000001ff037807 */ /* 0x000fe40000800000 */
[----:B------:R-:W-:Y:S02]  /*9000*/  SEL R7, R2, RZ, P1 ;  /* 0x000000ff02077207 */ /* 0x000fe40000800000 */
[----:B------:R-:W-:-:S03]  /*9010*/  LOP3.LUT R12, R12, R3, RZ, 0x3c, !PT ;  /* 0x000000030c0c7212 */ /* 0x000fc600078e3cff */
[----:B0-----:R-:W-:Y:S01]  /*9020*/  IMAD R6, R7, 0x8, R0 ;  /* 0x0000000807067824 */ /* 0x001fe200078e0200 */
[----:B------:R-:W-:Y:S01]  /*9030*/  SHF.L.U32 R5, R12, 0x1f, RZ ;  /* 0x0000001f0c057819 */ /* 0x000fe200000006ff */
[----:B-1----:R-:W-:Y:S06]  /*9040*/  @!P0 BRA `(.L_x_191) ;  /* 0x0000000800e08947 */ /* 0x002fec0003800000 */
.L_x_218:
        /* <DEDUP_REMOVED lines=9> */
.L_x_219:
        /* <DEDUP_REMOVED lines=9> */
.L_x_220:
        /* <DEDUP_REMOVED lines=9> */
.L_x_221:
        /* <DEDUP_REMOVED lines=9> */
.L_x_222:
        /* <DEDUP_REMOVED lines=9> */
.L_x_223:
        /* <DEDUP_REMOVED lines=9> */
.L_x_224:
        /* <DEDUP_REMOVED lines=9> */
.L_x_225:
        /* <DEDUP_REMOVED lines=9> */
.L_x_226:
        /* <DEDUP_REMOVED lines=9> */
.L_x_227:
        /* <DEDUP_REMOVED lines=9> */
.L_x_228:
        /* <DEDUP_REMOVED lines=9> */
.L_x_229:
        /* <DEDUP_REMOVED lines=9> */
.L_x_230:
[----:B------:R-:W1:Y:S01]  /*9710*/  SYNCS.PHASECHK.TRANS64.TRYWAIT P0, [R6+URZ], R5 ;  /* 0x00000005060075a7 */ /* 0x000e62000800017f */
[----:B------:R-:W-:-:S05]  /*9720*/  VIADD R2, R7, 0x1 ;  /* 0x0000000107027836 */ /* 0x000fca0000000000 */
[----:B------:R-:W-:-:S04]  /*9730*/  ISETP.NE.AND P1, PT, R2, 0x12, PT ;  /* 0x000000120200780c */ /* 0x000fc80003f25270 */
[----:B0-----:R-:W-:Y:S02]  /*9740*/  SEL R4, RZ, 0x1, P1 ;  /* 0x00000001ff047807 */ /* 0x001fe40000800000 */
[----:B------:R-:W-:Y:S02]  /*9750*/  SEL R3, R2, RZ, P1 ;  /* 0x000000ff02037207 */ /* 0x000fe40000800000 */
[----:B------:R-:W-:Y:S01]  /*9760*/  LOP3.LUT R4, R11, R4, RZ, 0x3c, !PT ;  /* 0x000000040b047212 */ /* 0x000fe200078e3cff */
[----:B-1----:R-:W-:Y:S06]  /*9770*/  @!P0 BRA `(.L_x_204) ;  /* 0x0000000800188947 */ /* 0x002fec0003800000 */
.L_x_231:
[----:B------:R-:W-:Y:S01]  /*9780*/  IMAD R3, R3, 0x8, R0 ;  /* 0x0000000803037824 */ /* 0x000fe200078e0200 */
[----:B------:R-:W-:-:S07]  /*9790*/  SHF.L.U32 R0, R4, 0x1f, RZ ;  /* 0x0000001f04007819 */ /* 0x000fce00000006ff */
.L_x_205:
[----:B-1----:R1:W2:Y:S02]  /*97a0*/  SYNCS.PHASECHK.TRANS64.TRYWAIT P0, [R3+URZ], R0 ;  /* 0x00000000030075a7 */ /* 0x0022a4000800017f */
[----:B--2---:R-:W-:Y:S05]  /*97b0*/  @!P0 NANOSLEEP.SYNCS 0x989680 ;  /* 0x009896800000895d */ /* 0x004fea0003900000 */
[----:B------:R-:W2:Y:S02]  /*97c0*/  @!P0 SYNCS.PHASECHK.TRANS64 P0, [R3+URZ], R0 ;  /* 0x00000000030085a7 */ /* 0x000ea4000800007f */
[----:B--2---:R-:W-:Y:S05]  /*97d0*/  @!P0 BRA `(.L_x_205) ;  /* 0xfffffffc00f08947 */ /* 0x004fea000383ffff */
.L_x_186:
[----:B------:R-:W-:Y:S05]  /*97e0*/  BSYNC B0 ;  /* 0x0000000000007941 */ /* 0x000fea0003800000 */
.L_x_185:
[----:B------:R-:W-:Y:S05]  /*97f0*/  EXIT ;  /* 0x000000000000794d */ /* 0x000fea0003800000 */
.L_x_16:
[----:B0-----:R-:W-:-:S04]  /*9800*/  IMAD.U32 R17, RZ, RZ, UR15 ;  /* 0x0000000fff117e24 */ /* 0x001fc8000f8e00ff */
[----:B------:R0:W1:Y:S03]  /*9810*/  SYNCS.PHASECHK.TRANS64.TRYWAIT P0, [R17+URZ+-0x8], R16 ;  /* 0xfffff810110075a7 */ /* 0x000066000800017f */
[----:B-1----:R-:W-:Y:S05]  /*9820*/  @!P0 NANOSLEEP.SYNCS 0x989680 ;  /* 0x009896800000895d */ /* 0x002fea0003900000 */
[----:B------:R-:W1:Y:S02]  /*9830*/  @!P0 SYNCS.PHASECHK.TRANS64 P0, [R17+URZ+-0x8], R16 ;  /* 0xfffff810110085a7 */ /* 0x000e64000800007f */
[----:B-1----:R-:W-:Y:S05]  /*9840*/  @!P0 BRA `(.L_x_16) ;  /* 0xfffffffc00ec8947 */ /* 0x002fea000383ffff */
[----:B------:R-:W-:Y:S05]  /*9850*/  BRA `(.L_x_206) ;  /* 0xffffff7c00787947 */ /* 0x000fea000383ffff */
.L_x_21:
[----:B-1----:R-:W-:-:S04]  /*9860*/  IMAD.U32 R17, RZ, RZ, UR6 ;  /* 0x00000006ff117e24 */ /* 0x002fc8000f8e00ff */
[----:B------:R1:W2:Y:S03]  /*9870*/  SYNCS.PHASECHK.TRANS64.TRYWAIT P0, [R17+URZ], R16 ;  /* 0x00000010110075a7 */ /* 0x0002a6000800017f */
[----:B--2---:R-:W-:Y:S05]  /*9880*/  @!P0 NANOSLEEP.SYNCS 0x989680 ;  /* 0x009896800000895d */ /* 0x004fea0003900000 */
[----:B------:R-:W2:Y:S02]  /*9890*/  @!P0 SYNCS.PHASECHK.TRANS64 P0, [R17+URZ], R16 ;  /* 0x00000010110085a7 */ /* 0x000ea4000800007f */
[----:B--2---:R-:W-:Y:S05]  /*98a0*/  @!P0 BRA `(.L_x_21) ;  /* 0xfffffffc00ec8947 */ /* 0x004fea000383ffff */
[----:B------:R-:W-:Y:S05]  /*98b0*/  BRA `(.L_x_20) ;  /* 0xffffff8000a47947 */ /* 0x000fea000383ffff */
.L_x_27:
[----:B-1----:R-:W-:-:S04]  /*98c0*/  IMAD.U32 R18, RZ, RZ, UR9 ;  /* 0x00000009ff127e24 */ /* 0x002fc8000f8e00ff */
[----:B------:R1:W2:Y:S03]  /*98d0*/  SYNCS.PHASECHK.TRANS64.TRYWAIT P0, [R18+URZ], R17 ;  /* 0x00000011120075a7 */ /* 0x0002a6000800017f */
[----:B--2---:R-:W-:Y:S05]  /*98e0*/  @!P0 NANOSLEEP.SYNCS 0x989680 ;  /* 0x009896800000895d */ /* 0x004fea0003900000 */
[----:B------:R-:W2:Y:S02]  /*98f0*/  @!P0 SYNCS.PHASECHK.TRANS64 P0, [R18+URZ], R17 ;  /* 0x00000011120085a7 */ /* 0x000ea4000800007f */
[----:B--2---:R-:W-:Y:S05]  /*9900*/  @!P0 BRA `(.L_x_27) ;  /* 0xfffffffc00ec8947 */ /* 0x004fea000383ffff */
[----:B------:R-:W-:Y:S05]  /*9910*/  BRA `(.L_x_26) ;  /* 0xffffff8800dc7947 */ /* 0x000fea000383ffff */
.L_x_35:
[----:B0-----:R-:W-:-:S04]  /*9920*/  IMAD.U32 R17, RZ, RZ, UR15 ;  /* 0x0000000fff117e24 */ /* 0x001fc8000f8e00ff */
[----:B------:R0:W1:Y:S03]  /*9930*/  SYNCS.PHASECHK.TRANS64.TRYWAIT P0, [R17+URZ+0x8], R16 ;  /* 0x00000810110075a7 */ /* 0x000066000800017f */
[----:B-1----:R-:W-:Y:S05]  /*9940*/  @!P0 NANOSLEEP.SYNCS 0x989680 ;  /* 0x009896800000895d */ /* 0x002fea0003900000 */
[----:B------:R-:W1:Y:S02]  /*9950*/  @!P0 SYNCS.PHASECHK.TRANS64 P0, [R17+URZ+0x8], R16 ;  /* 0x00000810110085a7 */ /* 0x000e64000800007f */
[----:B-1----:R-:W-:Y:S05]  /*9960*/  @!P0 BRA `(.L_x_35) ;  /* 0xfffffffc00ec8947 */ /* 0x002fea000383ffff */
[----:B------:R-:W-:Y:S05]  /*9970*/  BRA `(.L_x_207) ;  /* 0xffffff9800347947 */ /* 0x000fea000383ffff */
.L_x_172:
[----:B------:R-:W-:Y:S01]  /*9980*/  BSSY B1, `(.L_x_208) ;  /* 0x0000006000017945 */ /* 0x000fe20003800000 */
[----:B------:R-:W-:-:S07]  /*9990*/  IMAD.MOV.U32 R10, RZ, RZ, -0x1 ;  /* 0xffffffffff0a7424 */ /* 0x000fce00078e00ff */
[----:B------:R-:W-:Y:S05]  /*99a0*/  WARPSYNC.COLLECTIVE R10, `(.L_x_209) ;  /* 0x000000000a0c7348 */ /* 0x000fea0003c00000 */
[----:B------:R-:W-:Y:S02]  /*99b0*/  ELECT P1, UR62, PT ;  /* 0x00000000003e782f */ /* 0x000fe40003820000 */
[----:B------:R-:W-:Y:S01]  /*99c0*/  MOV R10, UR62 ;  /* 0x0000003e000a7c02 */ /* 0x000fe20008000f00 */
[----:B------:R-:W-:Y:S10]  /*99d0*/  ENDCOLLECTIVE ;  /* 0x000000000000791b */ /* 0x000ff40003800000 */
.L_x_209:
[----:B------:R-:W-:Y:S05]  /*99e0*/  BSYNC B1 ;  /* 0x0000000000017941 */ /* 0x000fea0003800000 */
.L_x_208:
[----:B------:R-:W-:Y:S05]  /*99f0*/  BRA `(.L_x_210) ;  /* 0xffffffe800147947 */ /* 0x000fea000383ffff */
.L_x_175:
[----:B-1----:R1:W2:Y:S02]  /*9a00*/  SYNCS.PHASECHK.TRANS64.TRYWAIT P1, [R19+URZ+0x90], R10 ;  /* 0x0000900a130075a7 */ /* 0x0022a4000802017f */
[----:B--2---:R-:W-:Y:S05]  /*9a10*/  @!P1 NANOSLEEP.SYNCS 0x989680 ;  /* 0x009896800000995d */ /* 0x004fea0003900000 */
[----:B------:R-:W2:Y:S02]  /*9a20*/  @!P1 SYNCS.PHASECHK.TRANS64 P1, [R19+URZ+0x90], R10 ;  /* 0x0000900a130095a7 */ /* 0x000ea4000802007f */
[----:B--2---:R-:W-:Y:S05]  /*9a30*/  @!P1 BRA `(.L_x_175) ;  /* 0xfffffffc00f09947 */ /* 0x004fea000383ffff */
[----:B------:R-:W-:Y:S05]  /*9a40*/  BRA `(.L_x_211) ;  /* 0xffffffe800487947 */ /* 0x000fea000383ffff */
.L_x_184:
[----:B------:R-:W-:Y:S01]  /*9a50*/  BSSY B0, `(.L_x_212) ;  /* 0x0000006000007945 */ /* 0x000fe20003800000 */
[----:B------:R-:W-:-:S07]  /*9a60*/  IMAD.MOV.U32 R10, RZ, RZ, -0x1 ;  /* 0xffffffffff0a7424 */ /* 0x000fce00078e00ff */
[----:B------:R-:W-:Y:S05]  /*9a70*/  WARPSYNC.COLLECTIVE R10, `(.L_x_213) ;  /* 0x000000000a0c7348 */ /* 0x000fea0003c00000 */
[----:B------:R-:W-:Y:S02]  /*9a80*/  ELECT P1, UR62, PT ;  /* 0x00000000003e782f */ /* 0x000fe40003820000 */
[----:B------:R-:W-:Y:S01]  /*9a90*/  MOV R10, UR62 ;  /* 0x0000003e000a7c02 */ /* 0x000fe20008000f00 */
[----:B------:R-:W-:Y:S10]  /*9aa0*/  ENDCOLLECTIVE ;  /* 0x000000000000791b */ /* 0x000ff40003800000 */
.L_x_213:
[----:B------:R-:W-:Y:S05]  /*9ab0*/  BSYNC B0 ;  /* 0x0000000000007941 */ /* 0x000fea0003800000 */
.L_x_212:
[----:B------:R-:W-:Y:S01]  /*9ac0*/  PLOP3.LUT P0, PT, P1, PT, PT, 0x80, 0x0 ;  /* 0x000000000000781c */ /* 0x000fe20000f0f070 */
[----:B------:R-:W-:-:S12]  /*9ad0*/  BRA `(.L_x_214) ;  /* 0xfffffff0009c7947 */ /* 0x000fd8000383ffff */
.L_x_188:
[----:B0-----:R0:W1:Y:S02]  /*9ae0*/  SYNCS.PHASECHK.TRANS64.TRYWAIT P0, [R5+URZ], R2 ;  /* 0x00000002050075a7 */ /* 0x001064000800017f */
[----:B-1----:R-:W-:Y:S05]  /*9af0*/  @!P0 NANOSLEEP.SYNCS 0x989680 ;  /* 0x009896800000895d */ /* 0x002fea0003900000 */
[----:B------:R-:W1:Y:S02]  /*9b00*/  @!P0 SYNCS.PHASECHK.TRANS64 P0, [R5+URZ], R2 ;  /* 0x00000002050085a7 */ /* 0x000e64000800007f */
[----:B-1----:R-:W-:Y:S05]  /*9b10*/  @!P0 BRA `(.L_x_188) ;  /* 0xfffffffc00f08947 */ /* 0x002fea000383ffff */
[----:B------:R-:W-:Y:S05]  /*9b20*/  BRA `(.L_x_215) ;  /* 0xfffffff000dc7947 */ /* 0x000fea000383ffff */
.L_x_189:
[----:B0-----:R0:W1:Y:S02]  /*9b30*/  SYNCS.PHASECHK.TRANS64.TRYWAIT P0, [R7+URZ], R4 ;  /* 0x00000004070075a7 */ /* 0x001064000800017f */
[----:B-1----:R-:W-:Y:S05]  /*9b40*/  @!P0 NANOSLEEP.SYNCS 0x989680 ;  /* 0x009896800000895d */ /* 0x002fea0003900000 */
[----:B------:R-:W1:Y:S02]  /*9b50*/  @!P0 SYNCS.PHASECHK.TRANS64 P0, [R7+URZ], R4 ;  /* 0x00000004070085a7 */ /* 0x000e64000800007f */
[----:B-1----:R-:W-:Y:S05]  /*9b60*/  @!P0 BRA `(.L_x_189) ;  /* 0xfffffffc00f08947 */ /* 0x002fea000383ffff */
[----:B------:R-:W-:Y:S05]  /*9b70*/  BRA `(.L_x_216) ;  /* 0xfffffff000ec7947 */ /* 0x000fea000383ffff */
.L_x_190:
[----:B0-----:R0:W1:Y:S02]  /*9b80*/  SYNCS.PHASECHK.TRANS64.TRYWAIT P0, [R6+URZ], R5 ;  /* 0x00000005060075a7 */ /* 0x001064000800017f */
[----:B-1----:R-:W-:Y:S05]  /*9b90*/  @!P0 NANOSLEEP.SYNCS 0x989680 ;  /* 0x009896800000895d */ /* 0x002fea0003900000 */
[----:B------:R-:W1:Y:S02]  /*9ba0*/  @!P0 SYNCS.PHASECHK.TRANS64 P0, [R6+URZ], R5 ;  /* 0x00000005060085a7 */ /* 0x000e64000800007f */
[----:B-1----:R-:W-:Y:S05]  /*9bb0*/  @!P0 BRA `(.L_x_190) ;  /* 0xfffffffc00f08947 */ /* 0x002fea000383ffff */
[----:B------:R-:W-:Y:S05]  /*9bc0*/  BRA `(.L_x_217) ;  /* 0xfffffff000fc7947 */ /* 0x000fea000383ffff */
.L_x_191:
[----:B0-----:R0:W1:Y:S02]  /*9bd0*/  SYNCS.PHASECHK.TRANS64.TRYWAIT P0, [R9+URZ], R4 ;  /* 0x00000004090075a7 */ /* 0x001064000800017f */
[----:B-1----:R-:W-:Y:S05]  /*9be0*/  @!P0 NANOSLEEP.SYNCS 0x989680 ;  /* 0x009896800000895d */ /* 0x002fea0003900000 */
[----:B------:R-:W1:Y:S02]  /*9bf0*/  @!P0 SYNCS.PHASECHK.TRANS64 P0, [R9+URZ], R4 ;  /* 0x00000004090085a7 */ /* 0x000e64000800007f */
[----:B-1----:R-:W-:Y:S05]  /*9c00*/  @!P0 BRA `(.L_x_191) ;  /* 0xfffffffc00f08947 */ /* 0x002fea000383ffff */
[----:B------:R-:W-:Y:S05]  /*9c10*/  BRA `(.L_x_218) ;  /* 0xfffffff4000c7947 */ /* 0x000fea000383ffff */
.L_x_192:
[----:B0-----:R0:W1:Y:S02]  /*9c20*/  SYNCS.PHASECHK.TRANS64.TRYWAIT P0, [R6+URZ], R5 ;  /* 0x00000005060075a7 */ /* 0x001064000800017f */
[----:B-1----:R-:W-:Y:S05]  /*9c30*/  @!P0 NANOSLEEP.SYNCS 0x989680 ;  /* 0x009896800000895d */ /* 0x002fea0003900000 */
[----:B------:R-:W1:Y:S02]  /*9c40*/  @!P0 SYNCS.PHASECHK.TRANS64 P0, [R6+URZ], R5 ;  /* 0x00000005060085a7 */ /* 0x000e64000800007f */
[----:B-1----:R-:W-:Y:S05]  /*9c50*/  @!P0 BRA `(.L_x_192) ;  /* 0xfffffffc00f08947 */ /* 0x002fea000383ffff */
[----:B------:R-:W-:Y:S05]  /*9c60*/  BRA `(.L_x_219) ;  /* 0xfffffff4001c7947 */ /* 0x000fea000383ffff */
.L_x_193:
[----:B0-----:R0:W1:Y:S02]  /*9c70*/  SYNCS.PHASECHK.TRANS64.TRYWAIT P0, [R9+URZ], R4 ;  /* 0x00000004090075a7 */ /* 0x001064000800017f */
[----:B-1----:R-:W-:Y:S05]  /*9c80*/  @!P0 NANOSLEEP.SYNCS 0x989680 ;  /* 0x009896800000895d */ /* 0x002fea0003900000 */
[----:B------:R-:W1:Y:S02]  /*9c90*/  @!P0 SYNCS.PHASECHK.TRANS64 P0, [R9+URZ], R4 ;  /* 0x00000004090085a7 */ /* 0x000e64000800007f */
[----:B-1----:R-:W-:Y:S05]  /*9ca0*/  @!P0 BRA `(.L_x_193) ;  /* 0xfffffffc00f08947 */ /* 0x002fea000383ffff */
[----:B------:R-:W-:Y:S05]  /*9cb0*/  BRA `(.L_x_220) ;  /* 0xfffffff4002c7947 */ /* 0x000fea000383ffff */
.L_x_194:
[----:B0-----:R0:W1:Y:S02]  /*9cc0*/  SYNCS.PHASECHK.TRANS64.TRYWAIT P0, [R6+URZ], R5 ;  /* 0x00000005060075a7 */ /* 0x001064000800017f */
[----:B-1----:R-:W-:Y:S05]  /*9cd0*/  @!P0 NANOSLEEP.SYNCS 0x989680 ;  /* 0x009896800000895d */ /* 0x002fea0003900000 */
[----:B------:R-:W1:Y:S02]  /*9ce0*/  @!P0 SYNCS.PHASECHK.TRANS64 P0, [R6+URZ], R5 ;  /* 0x00000005060085a7 */ /* 0x000e64000800007f */
[----:B-1----:R-:W-:Y:S05]  /*9cf0*/  @!P0 BRA `(.L_x_194) ;  /* 0xfffffffc00f08947 */ /* 0x002fea000383ffff */
[----:B------:R-:W-:Y:S05]  /*9d00*/  BRA `(.L_x_221) ;  /* 0xfffffff4003c7947 */ /* 0x000fea000383ffff */
.L_x_195:
[----:B0-----:R0:W1:Y:S02]  /*9d10*/  SYNCS.PHASECHK.TRANS64.TRYWAIT P0, [R9+URZ], R4 ;  /* 0x00000004090075a7 */ /* 0x001064000800017f */
[----:B-1----:R-:W-:Y:S05]  /*9d20*/  @!P0 NANOSLEEP.SYNCS 0x989680 ;  /* 0x009896800000895d */ /* 0x002fea0003900000 */
[----:B------:R-:W1:Y:S02]  /*9d30*/  @!P0 SYNCS.PHASECHK.TRANS64 P0, [R9+URZ], R4 ;  /* 0x00000004090085a7 */ /* 0x000e64000800007f */
[----:B-1----:R-:W-:Y:S05]  /*9d40*/  @!P0 BRA `(.L_x_195) ;  /* 0xfffffffc00f08947 */ /* 0x002fea000383ffff */
[----:B------:R-:W-:Y:S05]  /*9d50*/  BRA `(.L_x_222) ;  /* 0xfffffff4004c7947 */ /* 0x000fea000383ffff */
.L_x_196:
[----:B0-----:R0:W1:Y:S02]  /*9d60*/  SYNCS.PHASECHK.TRANS64.TRYWAIT P0, [R6+URZ], R5 ;  /* 0x00000005060075a7 */ /* 0x001064000800017f */
[----:B-1----:R-:W-:Y:S05]  /*9d70*/  @!P0 NANOSLEEP.SYNCS 0x989680 ;  /* 0x009896800000895d */ /* 0x002fea0003900000 */
[----:B------:R-:W1:Y:S02]  /*9d80*/  @!P0 SYNCS.PHASECHK.TRANS64 P0, [R6+URZ], R5 ;  /* 0x00000005060085a7 */ /* 0x000e64000800007f */
[----:B-1----:R-:W-:Y:S05]  /*9d90*/  @!P0 BRA `(.L_x_196) ;  /* 0xfffffffc00f08947 */ /* 0x002fea000383ffff */
[----:B------:R-:W-:Y:S05]  /*9da0*/  BRA `(.L_x_223) ;  /* 0xfffffff4005c7947 */ /* 0x000fea000383ffff */
.L_x_197:
[----:B0-----:R0:W1:Y:S02]  /*9db0*/  SYNCS.PHASECHK.TRANS64.TRYWAIT P0, [R9+URZ], R4 ;  /* 0x00000004090075a7 */ /* 0x001064000800017f */
[----:B-1----:R-:W-:Y:S05]  /*9dc0*/  @!P0 NANOSLEEP.SYNCS 0x989680 ;  /* 0x009896800000895d */ /* 0x002fea0003900000 */
[----:B------:R-:W1:Y:S02]  /*9dd0*/  @!P0 SYNCS.PHASECHK.TRANS64 P0, [R9+URZ], R4 ;  /* 0x00000004090085a7 */ /* 0x000e64000800007f */
[----:B-1----:R-:W-:Y:S05]  /*9de0*/  @!P0 BRA `(.L_x_197) ;  /* 0xfffffffc00f08947 */ /* 0x002fea000383ffff */
[----:B------:R-:W-:Y:S05]  /*9df0*/  BRA `(.L_x_224) ;  /* 0xfffffff4006c7947 */ /* 0x000fea000383ffff */
.L_x_198:
[----:B0-----:R0:W1:Y:S02]  /*9e00*/  SYNCS.PHASECHK.TRANS64.TRYWAIT P0, [R6+URZ], R5 ;  /* 0x00000005060075a7 */ /* 0x001064000800017f */
[----:B-1----:R-:W-:Y:S05]  /*9e10*/  @!P0 NANOSLEEP.SYNCS 0x989680 ;  /* 0x009896800000895d */ /* 0x002fea0003900000 */
[----:B------:R-:W1:Y:S02]  /*9e20*/  @!P0 SYNCS.PHASECHK.TRANS64 P0, [R6+URZ], R5 ;  /* 0x00000005060085a7 */ /* 0x000e64000800007f */
[----:B-1----:R-:W-:Y:S05]  /*9e30*/  @!P0 BRA `(.L_x_198) ;  /* 0xfffffffc00f08947 */ /* 0x002fea000383ffff */
[----:B------:R-:W-:Y:S05]  /*9e40*/  BRA `(.L_x_225) ;  /* 0xfffffff4007c7947 */ /* 0x000fea000383ffff */
.L_x_199:
[----:B0-----:R0:W1:Y:S02]  /*9e50*/  SYNCS.PHASECHK.TRANS64.TRYWAIT P0, [R9+URZ], R4 ;  /* 0x00000004090075a7 */ /* 0x001064000800017f */
[----:B-1----:R-:W-:Y:S05]  /*9e60*/  @!P0 NANOSLEEP.SYNCS 0x989680 ;  /* 0x009896800000895d */ /* 0x002fea0003900000 */
[----:B------:R-:W1:Y:S02]  /*9e70*/  @!P0 SYNCS.PHASECHK.TRANS64 P0, [R9+URZ], R4 ;  /* 0x00000004090085a7 */ /* 0x000e64000800007f */
[----:B-1----:R-:W-:Y:S05]  /*9e80*/  @!P0 BRA `(.L_x_199) ;  /* 0xfffffffc00f08947 */ /* 0x002fea000383ffff */
[----:B------:R-:W-:Y:S05]  /*9e90*/  BRA `(.L_x_226) ;  /* 0xfffffff4008c7947 */ /* 0x000fea000383ffff */
.L_x_200:
[----:B0-----:R0:W1:Y:S02]  /*9ea0*/  SYNCS.PHASECHK.TRANS64.TRYWAIT P0, [R6+URZ], R5 ;  /* 0x00000005060075a7 */ /* 0x001064000800017f */
[----:B-1----:R-:W-:Y:S05]  /*9eb0*/  @!P0 NANOSLEEP.SYNCS 0x989680 ;  /* 0x009896800000895d */ /* 0x002fea0003900000 */
[----:B------:R-:W1:Y:S02]  /*9ec0*/  @!P0 SYNCS.PHASECHK.TRANS64 P0, [R6+URZ], R5 ;  /* 0x00000005060085a7 */ /* 0x000e64000800007f */
[----:B-1----:R-:W-:Y:S05]  /*9ed0*/  @!P0 BRA `(.L_x_200) ;  /* 0xfffffffc00f08947 */ /* 0x002fea000383ffff */
[----:B------:R-:W-:Y:S05]  /*9ee0*/  BRA `(.L_x_227) ;  /* 0xfffffff4009c7947 */ /* 0x000fea000383ffff */
.L_x_201:
[----:B0-----:R0:W1:Y:S02]  /*9ef0*/  SYNCS.PHASECHK.TRANS64.TRYWAIT P0, [R9+URZ], R4 ;  /* 0x00000004090075a7 */ /* 0x001064000800017f */
[----:B-1----:R-:W-:Y:S05]  /*9f00*/  @!P0 NANOSLEEP.SYNCS 0x989680 ;  /* 0x009896800000895d */ /* 0x002fea0003900000 */
[----:B------:R-:W1:Y:S02]  /*9f10*/  @!P0 SYNCS.PHASECHK.TRANS64 P0, [R9+URZ], R4 ;  /* 0x00000004090085a7 */ /* 0x000e64000800007f */
[----:B-1----:R-:W-:Y:S05]  /*9f20*/  @!P0 BRA `(.L_x_201) ;  /* 0xfffffffc00f08947 */ /* 0x002fea000383ffff */
[----:B------:R-:W-:Y:S05]  /*9f30*/  BRA `(.L_x_228) ;  /* 0xfffffff400ac7947 */ /* 0x000fea000383ffff */
.L_x_202:
[----:B0-----:R0:W1:Y:S02]  /*9f40*/  SYNCS.PHASECHK.TRANS64.TRYWAIT P0, [R6+URZ], R5 ;  /* 0x00000005060075a7 */ /* 0x001064000800017f */
[----:B-1----:R-:W-:Y:S05]  /*9f50*/  @!P0 NANOSLEEP.SYNCS 0x989680 ;  /* 0x009896800000895d */ /* 0x002fea0003900000 */
[----:B------:R-:W1:Y:S02]  /*9f60*/  @!P0 SYNCS.PHASECHK.TRANS64 P0, [R6+URZ], R5 ;  /* 0x00000005060085a7 */ /* 0x000e64000800007f */
[----:B-1----:R-:W-:Y:S05]  /*9f70*/  @!P0 BRA `(.L_x_202) ;  /* 0xfffffffc00f08947 */ /* 0x002fea000383ffff */
[----:B------:R-:W-:Y:S05]  /*9f80*/  BRA `(.L_x_229) ;  /* 0xfffffff400bc7947 */ /* 0x000fea000383ffff */
.L_x_203:
[----:B0-----:R0:W1:Y:S02]  /*9f90*/  SYNCS.PHASECHK.TRANS64.TRYWAIT P0, [R9+URZ], R4 ;  /* 0x00000004090075a7 */ /* 0x001064000800017f */
[----:B-1----:R-:W-:Y:S05]  /*9fa0*/  @!P0 NANOSLEEP.SYNCS 0x989680 ;  /* 0x009896800000895d */ /* 0x002fea0003900000 */
[----:B------:R-:W1:Y:S02]  /*9fb0*/  @!P0 SYNCS.PHASECHK.TRANS64 P0, [R9+URZ], R4 ;  /* 0x00000004090085a7 */ /* 0x000e64000800007f */
[----:B-1----:R-:W-:Y:S05]  /*9fc0*/  @!P0 BRA `(.L_x_203) ;  /* 0xfffffffc00f08947 */ /* 0x002fea000383ffff */
[----:B------:R-:W-:Y:S05]  /*9fd0*/  BRA `(.L_x_230) ;  /* 0xfffffff400cc7947 */ /* 0x000fea000383ffff */
.L_x_204:
[----:B0-----:R0:W1:Y:S02]  /*9fe0*/  SYNCS.PHASECHK.TRANS64.TRYWAIT P0, [R6+URZ], R5 ;  /* 0x00000005060075a7 */ /* 0x001064000800017f */
[----:B-1----:R-:W-:Y:S05]  /*9ff0*/  @!P0 NANOSLEEP.SYNCS 0x989680 ;  /* 0x009896800000895d */ /* 0x002fea0003900000 */
[----:B------:R-:W1:Y:S02]  /*a000*/  @!P0 SYNCS.PHASECHK.TRANS64 P0, [R6+URZ], R5 ;  /* 0x00000005060085a7 */ /* 0x000e64000800007f */
[----:B-1----:R-:W-:Y:S05]  /*a010*/  @!P0 BRA `(.L_x_204) ;  /* 0xfffffffc00f08947 */ /* 0x002fea000383ffff */
[----:B------:R-:W-:Y:S05]  /*a020*/  BRA `(.L_x_231) ;  /* 0xfffffff400d47947 */ /* 0x000fea000383ffff */
.L_x_232:
[----:B------:R-:W-:-:S00]  /*a030*/  BRA `(.L_x_232) ;  /* 0xfffffffc00fc7947 */ /* 0x000fc0000383ffff */
[----:B------:R-:W-:-:S00]  /*a040*/  NOP ;  /* 0x0000000000007918 */ /* 0x000fc00000000000 */
        /* <DEDUP_REMOVED lines=11> */
.L_x_233:


//--------------------- .nv.shared._ZN7cutlass13device_kernelINS_4gemm6kernel13GemmUniversalIN4cute5tupleIJiiiiEEENS1_10collective13CollectiveMmaINS1_37MainloopSm90TmaGmmaWarpSpecializedFP8ILi18ENS5_IJNS4_1CILi1EEESB_SB_EEENS1_32KernelTmaWarpSpecializedPingpongEEENS5_IJNSA_ILi64EEENSA_ILi128EEESF_EEENS_12float_e4m3_tENS5_IJlSB_lEEESI_SJ_NS4_8TiledMMAINS4_8MMA_AtomIJNS4_4SM904GMMA31MMA_64x128x32_F32E4M3E4M3_SS_TNILNSN_7ScaleInE1ELSP_1EEEEEENS4_6LayoutISC_NS5_IJNSA_ILi0EEEST_ST_EEEEENS5_IJNS4_10UnderscoreESW_SW_EEEEENS4_13SM90_TMA_LOADENS4_14ComposedLayoutINS4_7SwizzleILi2ELi4ELi3EEENS4_18smem_ptr_flag_bitsILi8EEENSS_INS5_IJNSA_ILi8EEESF_EEENS5_IJSF_SB_EEEEEEEvNS4_8identityESZ_S19_vS1A_EENS_8epilogue10collective6detail29Sm90TmaWarpSpecializedAdapterINS1D_15DefaultEpilogueISI_SJ_SJ_NS1C_6thread17LinearCombinationISI_Li1EffLNS1H_9ScaleType4KindE0ELNS_15FloatRoundStyleE2ESI_EENS1_15EpilogueDefaultEEEEEvvEEEEvNT_6ParamsE --------------------------
	.section	.nv.shared._ZN7cutlass13device_kernelINS_4gemm6kernel13GemmUniversalIN4cute5tupleIJiiiiEEENS1_10collective13CollectiveMmaINS1_37MainloopSm90TmaGmmaWarpSpecializedFP8ILi18ENS5_IJNS4_1CILi1EEESB_SB_EEENS1_32KernelTmaWarpSpecializedPingpongEEENS5_IJNSA_ILi64EEENSA_ILi128EEESF_EEENS_12float_e4m3_tENS5_IJlSB_lEEESI_SJ_NS4_8TiledMMAINS4_8MMA_AtomIJNS4_4SM904GMMA31MMA_64x128x32_F32E4M3E4M3_SS_TNILNSN_7ScaleInE1ELSP_1EEEEEENS4_6LayoutISC_NS5_IJNSA_ILi0EEEST_ST_EEEEENS5_IJNS4_10UnderscoreESW_SW_EEEEENS4_13SM90_TMA_LOADENS4_14ComposedLayoutINS4_7SwizzleILi2ELi4ELi3EEENS4_18smem_ptr_flag_bitsILi8EEENSS_INS5_IJNSA_ILi8EEESF_EEENS5_IJSF_SB_EEEEEEEvNS4_8identityESZ_S19_vS1A_EENS_8epilogue10collective6detail29Sm90TmaWarpSpecializedAdapterINS1D_15DefaultEpilogueISI_SJ_SJ_NS1C_6thread17LinearCombinationISI_Li1EffLNS1H_9ScaleType4KindE0ELNS_15FloatRoundStyleE2ESI_EENS1_15EpilogueDefaultEEEEEvvEEEEvNT_6ParamsE,"aw",@nobits
	.sectionflags	@""
	.align	16
	.zero		1024


//--------------------- .nv.shared.reserved.0     --------------------------
	.section	.nv.shared.reserved.0,"aw",@nobits
	.weak		__nv_reservedSMEM_offset_0_alias
	.size		__nv_reservedSMEM_offset_0_alias, 0, 0
	.other		__nv_reservedSMEM_offset_0_alias,@"STO_CUDA_RESERVED_SHARED STV_DEFAULT"
__nv_reservedSMEM_offset_0_alias:
	.zero		0


//--------------------- .nv.global                --------------------------
	.section	.nv.global,"aw",@nobits
.nv.global:
	.type		_ZN39_INTERNAL_739a9d63_4_k_cu_223233f5_25394cute1_E,@object
	.size		_ZN39_INTERNAL_739a9d63_4_k_cu_223233f5_25394cute1_E,(_ZN39_INTERNAL_739a9d63_4_k_cu_223233f5_25394cuda3std3__45__cpo6cbeginE - _ZN39_INTERNAL_739a9d63_4_k_cu_223233f5_25394cute1_E)
_ZN39_INTERNAL_739a9d63_4_k_cu_223233f5_25394cute1_E:
	.zero		1
	.type		_ZN39_INTERNAL_739a9d63_4_k_cu_223233f5_25394cuda3std3__45__cpo6cbeginE,@object
	.size		_ZN39_INTERNAL_739a9d63_4_k_cu_223233f5_25394cuda3std3__45__cpo6cbeginE,(_ZN39_INTERNAL_739a9d63_4_k_cu_223233f5_25394cuda3std3__48in_placeE - _ZN39_INTERNAL_739a9d63_4_k_cu_223233f5_25394cuda3std3__45__cpo6cbeginE)
_ZN39_INTERNAL_739a9d63_4_k_cu_223233f5_25394cuda3std3__45__cpo6cbeginE:
	.zero		1
	.type		_ZN39_INTERNAL_739a9d63_4_k_cu_223233f5_25394cuda3std3__48in_placeE,@object
	.size		_ZN39_INTERNAL_739a9d63_4_k_cu_223233f5_25394cuda3std3__48in_placeE,(_ZN39_INTERNAL_739a9d63_4_k_cu_223233f5_25394cuda3std6ranges3__45__cpo9iter_moveE - _ZN39_INTERNAL_739a9d63_4_k_cu_223233f5_25394cuda3std3__48in_placeE)
_ZN39_INTERNAL_739a9d63_4_k_cu_223233f5_25394cuda3std3__48in_placeE:
	.zero		1
	.type		_ZN39_INTERNAL_739a9d63_4_k_cu_223233f5_25394cuda3std6ranges3__45__cpo9iter_moveE,@object
	.size		_ZN39_INTERNAL_739a9d63_4_k_cu_223233f5_25394cuda3std6ranges3__45__cpo9iter_moveE,(_ZN39_INTERNAL_739a9d63_4_k_cu_223233f5_25394cuda3std3__45__cpo5beginE - _ZN39_INTERNAL_739a9d63_4_k_cu_223233f5_25394cuda3std6ranges3__45__cpo9iter_moveE)
_ZN39_INTERNAL_739a9d63_4_k_cu_223233f5_25394cuda3std6ranges3__45__cpo9iter_moveE:
	.zero		1
	.type		_ZN39_INTERNAL_739a9d63_4_k_cu_223233f5_25394cuda3std3__45__cpo5beginE,@object
	.size		_ZN39_INTERNAL_739a9d63_4_k_cu_223233f5_25394cuda3std3__45__cpo5beginE,(_ZN39_INTERNAL_739a9d63_4_k_cu_223233f5_25394cuda3std3__441_GLOBAL__N__739a9d63_4_k_cu_223233f5_25396ignoreE - _ZN39_INTERNAL_739a9d63_4_k_cu_223233f5_25394cuda3std3__45__cpo5beginE)
_ZN39_INTERNAL_739a9d63_4_k_cu_223233f5_25394cuda3std3__45__cpo5beginE:
	.zero		1
	.type		_ZN39_INTERNAL_739a9d63_4_k_cu_223233f5_25394cuda3std3__441_GLOBAL__N__739a9d63_4_k_cu_223233f5_25396ignoreE,@object
	.size		_ZN39_INTERNAL_739a9d63_4_k_cu_223233f5_25394cuda3std3__441_GLOBAL__N__739a9d63_4_k_cu_223233f5_25396ignoreE,(_ZN39_INTERNAL_739a9d63_4_k_cu_223233f5_25394cute7productE - _ZN39_INTERNAL_739a9d63_4_k_cu_223233f5_25394cuda3std3__441_GLOBAL__N__739a9d63_4_k_cu_223233f5_25396ignoreE)
_ZN39_INTERNAL_739a9d63_4_k_cu_223233f5_25394cuda3std3__441_GLOBAL__N__739a9d63_4_k_cu_223233f5_25396ignoreE:
	.zero		1
	.type		_ZN39_INTERNAL_739a9d63_4_k_cu_223233f5_25394cute7productE,@object
	.size		_ZN39_INTERNAL_739a9d63_4_k_cu_223233f5_25394cute7productE,(_ZN39_INTERNAL_739a9d63_4_k_cu_223233f5_25394cuda3std3__45__cpo3endE - _ZN39_INTERNAL_739a9d63_4_k_cu_223233f5_25394cute7productE)
_ZN39_INTERNAL_739a9d63_4_k_cu_223233f5_25394cute7productE:
	.zero		1
	.type		_ZN39_INTERNAL_739a9d63_4_k_cu_223233f5_25394cuda3std3__45__cpo3endE,@object
	.size		_ZN39_INTERNAL_739a9d63_4_k_cu_223233f5_25394cuda3std3__45__cpo3endE,(_ZN39_INTERNAL_739a9d63_4_k_cu_223233f5_25394cuda3std3__419piecewise_constructE - _ZN39_INTERNAL_739a9d63_4_k_cu_223233f5_25394cuda3std3__45__cpo3endE)
_ZN39_INTERNAL_739a9d63_4_k_cu_223233f5_25394cuda3std3__45__cpo3endE:
	.zero		1
	.type		_ZN39_INTERNAL_739a9d63_4_k_cu_223233f5_25394cuda3std3__419piecewise_constructE,@object
	.size		_ZN39_INTERNAL_739a9d63_4_k_cu_223233f5_25394cuda3std3__419piecewise_constructE,(_ZN39_INTERNAL_739a9d63_4_k_cu_223233f5_25394cuda3std3__45__cpo4cendE - _ZN39_INTERNAL_739a9d63_4_k_cu_223233f5_25394cuda3std3__419piecewise_constructE)
_ZN39_INTERNAL_739a9d63_4_k_cu_223233f5_25394cuda3std3__419piecewise_constructE:
	.zero		1
	.type		_ZN39_INTERNAL_739a9d63_4_k_cu_223233f5_25394cuda3std3__45__cpo4cendE,@object
	.size		_ZN39_INTERNAL_739a9d63_4_k_cu_223233f5_25394cuda3std3__45__cpo4cendE,(_ZN39_INTERNAL_739a9d63_4_k_cu_223233f5_25394cuda3std6ranges3__45__cpo4swapE - _ZN39_INTERNAL_739a9d63_4_k_cu_223233f5_25394cuda3std3__45__cpo4cendE)
_ZN39_INTERNAL_739a9d63_4_k_cu_223233f5_25394cuda3std3__45__cpo4cendE:
	.zero		1
	.type		_ZN39_INTERNAL_739a9d63_4_k_cu_223233f5_25394cuda3std6ranges3__45__cpo4swapE,@object
	.size		_ZN39_INTERNAL_739a9d63_4_k_cu_223233f5_25394cuda3std6ranges3__45__cpo4swapE,(.L_7 - _ZN39_INTERNAL_739a9d63_4_k_cu_223233f5_25394cuda3std6ranges3__45__cpo4swapE)
_ZN39_INTERNAL_739a9d63_4_k_cu_223233f5_25394cuda3std6ranges3__45__cpo4swapE:
	.zero		1
.L_7:


//--------------------- .nv.constant0._ZN7cutlass13device_kernelINS_4gemm6kernel13GemmUniversalIN4cute5tupleIJiiiiEEENS1_10collective13CollectiveMmaINS1_37MainloopSm90TmaGmmaWarpSpecializedFP8ILi18ENS5_IJNS4_1CILi1EEESB_SB_EEENS1_32KernelTmaWarpSpecializedPingpongEEENS5_IJNSA_ILi64EEENSA_ILi128EEESF_EEENS_12float_e4m3_tENS5_IJlSB_lEEESI_SJ_NS4_8TiledMMAINS4_8MMA_AtomIJNS4_4SM904GMMA31MMA_64x128x32_F32E4M3E4M3_SS_TNILNSN_7ScaleInE1ELSP_1EEEEEENS4_6LayoutISC_NS5_IJNSA_ILi0EEEST_ST_EEEEENS5_IJNS4_10UnderscoreESW_SW_EEEEENS4_13SM90_TMA_LOADENS4_14ComposedLayoutINS4_7SwizzleILi2ELi4ELi3EEENS4_18smem_ptr_flag_bitsILi8EEENSS_INS5_IJNSA_ILi8EEESF_EEENS5_IJSF_SB_EEEEEEEvNS4_8identityESZ_S19_vS1A_EENS_8epilogue10collective6detail29Sm90TmaWarpSpecializedAdapterINS1D_15DefaultEpilogueISI_SJ_SJ_NS1C_6thread17LinearCombinationISI_Li1EffLNS1H_9ScaleType4KindE0ELNS_15FloatRoundStyleE2ESI_EENS1_15EpilogueDefaultEEEEEvvEEEEvNT_6ParamsE --------------------------
	.section	.nv.constant0._ZN7cutlass13device_kernelINS_4gemm6kernel13GemmUniversalIN4cute5tupleIJiiiiEEENS1_10collective13CollectiveMmaINS1_37MainloopSm90TmaGmmaWarpSpecializedFP8ILi18ENS5_IJNS4_1CILi1EEESB_SB_EEENS1_32KernelTmaWarpSpecializedPingpongEEENS5_IJNSA_ILi64EEENSA_ILi128EEESF_EEENS_12float_e4m3_tENS5_IJlSB_lEEESI_SJ_NS4_8TiledMMAINS4_8MMA_AtomIJNS4_4SM904GMMA31MMA_64x128x32_F32E4M3E4M3_SS_TNILNSN_7ScaleInE1ELSP_1EEEEEENS4_6LayoutISC_NS5_IJNSA_ILi0EEEST_ST_EEEEENS5_IJNS4_10UnderscoreESW_SW_EEEEENS4_13SM90_TMA_LOADENS4_14ComposedLayoutINS4_7SwizzleILi2ELi4ELi3EEENS4_18smem_ptr_flag_bitsILi8EEENSS_INS5_IJNSA_ILi8EEESF_EEENS5_IJSF_SB_EEEEEEEvNS4_8identityESZ_S19_vS1A_EENS_8epilogue10collective6detail29Sm90TmaWarpSpecializedAdapterINS1D_15DefaultEpilogueISI_SJ_SJ_NS1C_6thread17LinearCombinationISI_Li1EffLNS1H_9ScaleType4KindE0ELNS_15FloatRoundStyleE2ESI_EENS1_15EpilogueDefaultEEEEEvvEEEEvNT_6ParamsE,"a",@progbits
	.sectionflags	@""
	.align	4
.nv.constant0._ZN7cutlass13device_kernelINS_4gemm6kernel13GemmUniversalIN4cute5tupleIJiiiiEEENS1_10collective13CollectiveMmaINS1_37MainloopSm90TmaGmmaWarpSpecializedFP8ILi18ENS5_IJNS4_1CILi1EEESB_SB_EEENS1_32KernelTmaWarpSpecializedPingpongEEENS5_IJNSA_ILi64EEENSA_ILi128EEESF_EEENS_12float_e4m3_tENS5_IJlSB_lEEESI_SJ_NS4_8TiledMMAINS4_8MMA_AtomIJNS4_4SM904GMMA31MMA_64x128x32_F32E4M3E4M3_SS_TNILNSN_7ScaleInE1ELSP_1EEEEEENS4_6LayoutISC_NS5_IJNSA_ILi0EEEST_ST_EEEEENS5_IJNS4_10UnderscoreESW_SW_EEEEENS4_13SM90_TMA_LOADENS4_14ComposedLayoutINS4_7SwizzleILi2ELi4ELi3EEENS4_18smem_ptr_flag_bitsILi8EEENSS_INS5_IJNSA_ILi8EEESF_EEENS5_IJSF_SB_EEEEEEEvNS4_8identityESZ_S19_vS1A_EENS_8epilogue10collective6detail29Sm90TmaWarpSpecializedAdapterINS1D_15DefaultEpilogueISI_SJ_SJ_NS1C_6thread17LinearCombinationISI_Li1EffLNS1H_9ScaleType4KindE0ELNS_15FloatRoundStyleE2ESI_EENS1_15EpilogueDefaultEEEEEvvEEEEvNT_6ParamsE:
	.zero		1664


//--------------------- SYMBOLS --------------------------

	.type		.nv.reservedSmem.offset0,@object
	.size		.nv.reservedSmem.offset0,0x4
